	.target	sm_100a

	.elftype	@"ET_EXEC"


//--------------------- .note.nv.tkinfo           --------------------------
	.section	.note.nv.tkinfo,"",@"SHT_NOTE"
	.sectionflags	@"SHF_NOTE_NV_TKINFO"
	.tkinfo
        /*0018*/ 	.word	0x00000002
        /*0030*/ 	.string	""
        /*0030*/ 	.string	"ptxas"
        /*0030*/ 	.string	"Cuda compilation tools, release 13.0, V13.0.88"
        /*0030*/ 	.string	"Build cuda_13.0.r13.0/compiler.36424714_0"
        /*0030*/ 	.string	"-arch sm_100a -m 64 "



//--------------------- .note.nv.cuinfo           --------------------------
	.section	.note.nv.cuinfo,"",@"SHT_NOTE"
	.sectionflags	@"SHF_NOTE_NV_CUINFO"
        /*0018*/ 	.short	0x0002
        /*001a*/ 	.short	0x0064
        /*001c*/ 	.short	0x0082
	.zero		2


//--------------------- .nv.info                  --------------------------
	.section	.nv.info,"",@"SHT_CUDA_INFO"
	.align	4


	//----- nvinfo : EIATTR_REGCOUNT
	.align		4
        /*0000*/ 	.byte	0x04, 0x2f
        /*0002*/ 	.short	(.L_19 - .L_18)
	.align		4
.L_18:
        /*0004*/ 	.word	index@(_ZN7cutlass13device_kernelINS_4gemm6kernel13GemmUniversalIN4cute5tupleIJiiiiEEENS1_10collective13CollectiveMmaINS1_35MainloopSm100TmaUmmaWarpSpecializedILi6ELi2ELi4ENS5_IJNS4_1CILi1EEESB_SB_EEEEENS5_IJNSA_ILi128EEESE_NSA_ILi64EEEEEENS_6half_tENS5_IJlSB_lEEESH_SI_NS4_8TiledMMAINS4_8MMA_AtomIJNS4_20SM100_MMA_F16BF16_SSISH_SH_fLi128ELi128ELNS4_4UMMA5MajorE0ELSN_0ELNSM_7ScaleInE0ELSO_0EEEEEENS4_6LayoutISC_NS5_IJNSA_ILi0EEESS_SS_EEEEENS5_IJNS4_10UnderscoreESV_SV_EEEEENS4_13SM90_TMA_LOADENS4_14ComposedLayoutINS4_7SwizzleILi3ELi4ELi3EEENS4_18smem_ptr_flag_bitsILi16EEENSR_INS5_IJNSA_ILi8EEESF_EEENS5_IJSF_SB_EEEEEEEvNS4_8identityESY_S18_vS19_EENS_8epilogue10collective18CollectiveEpilogueINS1B_23Sm100TmaWarpSpecializedILi4ELi2ELi32ELb1ELb0EEEJSG_NS5_IJNSR_ISE_SB_EENSR_INSA_ILi32EEESB_EEEEESH_SI_SH_SI_NS1B_6fusion15FusionCallbacksIS1F_NS1K_13LinCombEltActINS1B_6thread4SiLuESH_fSH_fLNS_15FloatRoundStyleE2EEESG_S1J_JEEENS4_5SM1004TMEM4LOAD26SM100_TMEM_LOAD_32dp32b32xESY_NSZ_INS10_ILi2ELi4ELi3EEES13_NSR_INS5_IJS14_S1H_EEENS5_IJS1H_SB_EEEEEEENS4_39AutoVectorizingCopyWithAssumedAlignmentILi128EEENS4_14SM90_TMA_STOREES20_S22_S22_EEEvvEEEEvNT_6ParamsE)
        /*0008*/ 	.word	0x000000a2


	//----- nvinfo : EIATTR_FRAME_SIZE
	.align		4
.L_19:
        /*000c*/ 	.byte	0x04, 0x11
        /*000e*/ 	.short	(.L_21 - .L_20)
	.align		4
.L_20:
        /*0010*/ 	.word	index@($__internal_3_$__cuda_sm20_rcp_rn_f32_slowpath)
        /*0014*/ 	.word	0x00000000


	//----- nvinfo : EIATTR_FRAME_SIZE
	.align		4
.L_21:
        /*0018*/ 	.byte	0x04, 0x11
        /*001a*/ 	.short	(.L_23 - .L_22)
	.align		4
.L_22:
        /*001c*/ 	.word	index@($__internal_2_$__cuda_sm10x_tcgen05_guardrail_trap_unallocated_columns_being_dealloced)
        /*0020*/ 	.word	0x00000000


	//----- nvinfo : EIATTR_FRAME_SIZE
	.align		4
.L_23:
        /*0024*/ 	.byte	0x04, 0x11
        /*0026*/ 	.short	(.L_25 - .L_24)
	.align		4
.L_24:
        /*0028*/ 	.word	index@($__internal_1_$__cuda_sm10x_tcgen05_guardrail_trap_phase_invalid_during_alloc)
        /*002c*/ 	.word	0x00000000


	//----- nvinfo : EIATTR_FRAME_SIZE
	.align		4
.L_25:
        /*0030*/ 	.byte	0x04, 0x11
        /*0032*/ 	.short	(.L_27 - .L_26)
	.align		4
.L_26:
        /*0034*/ 	.word	index@($__internal_0_$__cuda_sm10x_tcgen05_guardrail_trap_col_being_dealloced_not_returned_by_alloc)
        /*0038*/ 	.word	0x00000000


	//----- nvinfo : EIATTR_FRAME_SIZE
	.align		4
.L_27:
        /*003c*/ 	.byte	0x04, 0x11
        /*003e*/ 	.short	(.L_29 - .L_28)
	.align		4
.L_28:
        /*0040*/ 	.word	index@(_ZN7cutlass13device_kernelINS_4gemm6kernel13GemmUniversalIN4cute5tupleIJiiiiEEENS1_10collective13CollectiveMmaINS1_35MainloopSm100TmaUmmaWarpSpecializedILi6ELi2ELi4ENS5_IJNS4_1CILi1EEESB_SB_EEEEENS5_IJNSA_ILi128EEESE_NSA_ILi64EEEEEENS_6half_tENS5_IJlSB_lEEESH_SI_NS4_8TiledMMAINS4_8MMA_AtomIJNS4_20SM100_MMA_F16BF16_SSISH_SH_fLi128ELi128ELNS4_4UMMA5MajorE0ELSN_0ELNSM_7ScaleInE0ELSO_0EEEEEENS4_6LayoutISC_NS5_IJNSA_ILi0EEESS_SS_EEEEENS5_IJNS4_10UnderscoreESV_SV_EEEEENS4_13SM90_TMA_LOADENS4_14ComposedLayoutINS4_7SwizzleILi3ELi4ELi3EEENS4_18smem_ptr_flag_bitsILi16EEENSR_INS5_IJNSA_ILi8EEESF_EEENS5_IJSF_SB_EEEEEEEvNS4_8identityESY_S18_vS19_EENS_8epilogue10collective18CollectiveEpilogueINS1B_23Sm100TmaWarpSpecializedILi4ELi2ELi32ELb1ELb0EEEJSG_NS5_IJNSR_ISE_SB_EENSR_INSA_ILi32EEESB_EEEEESH_SI_SH_SI_NS1B_6fusion15FusionCallbacksIS1F_NS1K_13LinCombEltActINS1B_6thread4SiLuESH_fSH_fLNS_15FloatRoundStyleE2EEESG_S1J_JEEENS4_5SM1004TMEM4LOAD26SM100_TMEM_LOAD_32dp32b32xESY_NSZ_INS10_ILi2ELi4ELi3EEES13_NSR_INS5_IJS14_S1H_EEENS5_IJS1H_SB_EEEEEEENS4_39AutoVectorizingCopyWithAssumedAlignmentILi128EEENS4_14SM90_TMA_STOREES20_S22_S22_EEEvvEEEEvNT_6ParamsE)
        /*0044*/ 	.word	0x00000000


	//----- nvinfo : EIATTR_MIN_STACK_SIZE
	.align		4
.L_29:
        /*0048*/ 	.byte	0x04, 0x12
        /*004a*/ 	.short	(.L_31 - .L_30)
	.align		4
.L_30:
        /*004c*/ 	.word	index@(_ZN7cutlass13device_kernelINS_4gemm6kernel13GemmUniversalIN4cute5tupleIJiiiiEEENS1_10collective13CollectiveMmaINS1_35MainloopSm100TmaUmmaWarpSpecializedILi6ELi2ELi4ENS5_IJNS4_1CILi1EEESB_SB_EEEEENS5_IJNSA_ILi128EEESE_NSA_ILi64EEEEEENS_6half_tENS5_IJlSB_lEEESH_SI_NS4_8TiledMMAINS4_8MMA_AtomIJNS4_20SM100_MMA_F16BF16_SSISH_SH_fLi128ELi128ELNS4_4UMMA5MajorE0ELSN_0ELNSM_7ScaleInE0ELSO_0EEEEEENS4_6LayoutISC_NS5_IJNSA_ILi0EEESS_SS_EEEEENS5_IJNS4_10UnderscoreESV_SV_EEEEENS4_13SM90_TMA_LOADENS4_14ComposedLayoutINS4_7SwizzleILi3ELi4ELi3EEENS4_18smem_ptr_flag_bitsILi16EEENSR_INS5_IJNSA_ILi8EEESF_EEENS5_IJSF_SB_EEEEEEEvNS4_8identityESY_S18_vS19_EENS_8epilogue10collective18CollectiveEpilogueINS1B_23Sm100TmaWarpSpecializedILi4ELi2ELi32ELb1ELb0EEEJSG_NS5_IJNSR_ISE_SB_EENSR_INSA_ILi32EEESB_EEEEESH_SI_SH_SI_NS1B_6fusion15FusionCallbacksIS1F_NS1K_13LinCombEltActINS1B_6thread4SiLuESH_fSH_fLNS_15FloatRoundStyleE2EEESG_S1J_JEEENS4_5SM1004TMEM4LOAD26SM100_TMEM_LOAD_32dp32b32xESY_NSZ_INS10_ILi2ELi4ELi3EEES13_NSR_INS5_IJS14_S1H_EEENS5_IJS1H_SB_EEEEEEENS4_39AutoVectorizingCopyWithAssumedAlignmentILi128EEENS4_14SM90_TMA_STOREES20_S22_S22_EEEvvEEEEvNT_6ParamsE)
        /*0050*/ 	.word	0x00000000
.L_31:


//--------------------- .nv.compat                --------------------------
	.section	.nv.compat,"",@"SHT_CUDA_COMPAT_INFO"
	.align	4
        /*0000*/ 	.byte	0x02, 0x09, 0x01, 0x00, 0x02, 0x02, 0x02, 0x00, 0x02, 0x05, 0x05, 0x00, 0x03, 0x07, 0x01, 0x01
        /*0010*/ 	.byte	0x02, 0x03, 0x01, 0x00, 0x02, 0x06, 0x01, 0x00, 0x04, 0x0b, 0x08, 0x00, 0x09, 0x00, 0x00, 0x00
        /*0020*/ 	.byte	0x00, 0x00, 0x00, 0x00


//--------------------- .nv.info._ZN7cutlass13device_kernelINS_4gemm6kernel13GemmUniversalIN4cute5tupleIJiiiiEEENS1_10collective13CollectiveMmaINS1_35MainloopSm100TmaUmmaWarpSpecializedILi6ELi2ELi4ENS5_IJNS4_1CILi1EEESB_SB_EEEEENS5_IJNSA_ILi128EEESE_NSA_ILi64EEEEEENS_6half_tENS5_IJlSB_lEEESH_SI_NS4_8TiledMMAINS4_8MMA_AtomIJNS4_20SM100_MMA_F16BF16_SSISH_SH_fLi128ELi128ELNS4_4UMMA5MajorE0ELSN_0ELNSM_7ScaleInE0ELSO_0EEEEEENS4_6LayoutISC_NS5_IJNSA_ILi0EEESS_SS_EEEEENS5_IJNS4_10UnderscoreESV_SV_EEEEENS4_13SM90_TMA_LOADENS4_14ComposedLayoutINS4_7SwizzleILi3ELi4ELi3EEENS4_18smem_ptr_flag_bitsILi16EEENSR_INS5_IJNSA_ILi8EEESF_EEENS5_IJSF_SB_EEEEEEEvNS4_8identityESY_S18_vS19_EENS_8epilogue10collective18CollectiveEpilogueINS1B_23Sm100TmaWarpSpecializedILi4ELi2ELi32ELb1ELb0EEEJSG_NS5_IJNSR_ISE_SB_EENSR_INSA_ILi32EEESB_EEEEESH_SI_SH_SI_NS1B_6fusion15FusionCallbacksIS1F_NS1K_13LinCombEltActINS1B_6thread4SiLuESH_fSH_fLNS_15FloatRoundStyleE2EEESG_S1J_JEEENS4_5SM1004TMEM4LOAD26SM100_TMEM_LOAD_32dp32b32xESY_NSZ_INS10_ILi2ELi4ELi3EEES13_NSR_INS5_IJS14_S1H_EEENS5_IJS1H_SB_EEEEEEENS4_39AutoVectorizingCopyWithAssumedAlignmentILi128EEENS4_14SM90_TMA_STOREES20_S22_S22_EEEvvEEEEvNT_6ParamsE --------------------------
	.section	.nv.info._ZN7cutlass13device_kernelINS_4gemm6kernel13GemmUniversalIN4cute5tupleIJiiiiEEENS1_10collective13CollectiveMmaINS1_35MainloopSm100TmaUmmaWarpSpecializedILi6ELi2ELi4ENS5_IJNS4_1CILi1EEESB_SB_EEEEENS5_IJNSA_ILi128EEESE_NSA_ILi64EEEEEENS_6half_tENS5_IJlSB_lEEESH_SI_NS4_8TiledMMAINS4_8MMA_AtomIJNS4_20SM100_MMA_F16BF16_SSISH_SH_fLi128ELi128ELNS4_4UMMA5MajorE0ELSN_0ELNSM_7ScaleInE0ELSO_0EEEEEENS4_6LayoutISC_NS5_IJNSA_ILi0EEESS_SS_EEEEENS5_IJNS4_10UnderscoreESV_SV_EEEEENS4_13SM90_TMA_LOADENS4_14ComposedLayoutINS4_7SwizzleILi3ELi4ELi3EEENS4_18smem_ptr_flag_bitsILi16EEENSR_INS5_IJNSA_ILi8EEESF_EEENS5_IJSF_SB_EEEEEEEvNS4_8identityESY_S18_vS19_EENS_8epilogue10collective18CollectiveEpilogueINS1B_23Sm100TmaWarpSpecializedILi4ELi2ELi32ELb1ELb0EEEJSG_NS5_IJNSR_ISE_SB_EENSR_INSA_ILi32EEESB_EEEEESH_SI_SH_SI_NS1B_6fusion15FusionCallbacksIS1F_NS1K_13LinCombEltActINS1B_6thread4SiLuESH_fSH_fLNS_15FloatRoundStyleE2EEESG_S1J_JEEENS4_5SM1004TMEM4LOAD26SM100_TMEM_LOAD_32dp32b32xESY_NSZ_INS10_ILi2ELi4ELi3EEES13_NSR_INS5_IJS14_S1H_EEENS5_IJS1H_SB_EEEEEEENS4_39AutoVectorizingCopyWithAssumedAlignmentILi128EEENS4_14SM90_TMA_STOREES20_S22_S22_EEEvvEEEEvNT_6ParamsE,"",@"SHT_CUDA_INFO"
	.sectionflags	@""
	.align	4


	//----- nvinfo : EIATTR_CUDA_API_VERSION
	.align		4
        /*0000*/ 	.byte	0x04, 0x37
        /*0002*/ 	.short	(.L_33 - .L_32)
.L_32:
        /*0004*/ 	.word	0x00000082


	//----- nvinfo : EIATTR_KPARAM_INFO
	.align		4
.L_33:
        /*0008*/ 	.byte	0x04, 0x17
        /*000a*/ 	.short	(.L_35 - .L_34)
.L_34:
        /*000c*/ 	.word	0x00000000
        /*0010*/ 	.short	0x0000
        /*0012*/ 	.short	0x0000
        /*0014*/ 	.byte	0x00, 0xf0, 0x01, 0x20


	//----- nvinfo : EIATTR_AT_ENTRY_FRAGMENTS
	.align		4
.L_35:
        /*0018*/ 	.byte	0x04, 0x4f
        /*001a*/ 	.short	(.L_37 - .L_36)


	//   ....[0]....
.L_36:
        /*001c*/ 	.word	0x00000006


	//----- nvinfo : EIATTR_RESERVED_SMEM_USED
	.align		4
.L_37:
        /*0020*/ 	.byte	0x01, 0x41
	.zero		2


	//----- nvinfo : EIATTR_SPARSE_MMA_MASK
	.align		4
        /*0024*/ 	.byte	0x03, 0x50
        /*0026*/ 	.short	0x0000


	//----- nvinfo : EIATTR_TCGEN05_1CTA_USED
	.align		4
        /*0028*/ 	.byte	0x01, 0x51
	.zero		2


	//----- nvinfo : EIATTR_MAXREG_COUNT
	.align		4
        /*002c*/ 	.byte	0x03, 0x1b
        /*002e*/ 	.short	0x00ff


	//----- nvinfo : EIATTR_NUM_BARRIERS
	.align		4
        /*0030*/ 	.byte	0x02, 0x4c
        /*0032*/ 	.byte	0x07
	.zero		1


	//----- nvinfo : EIATTR_EXTERNS
	.align		4
        /*0034*/ 	.byte	0x04, 0x0f
        /*0036*/ 	.short	(.L_39 - .L_38)


	//   ....[0]....
	.align		4
.L_38:
        /*0038*/ 	.word	index@(__assertfail)


	//----- nvinfo : EIATTR_MERCURY_ISA_VERSION
	.align		4
.L_39:
        /*003c*/ 	.byte	0x03, 0x5f
        /*003e*/ 	.short	0x0101


	//----- nvinfo : EIATTR_INT_WARP_WIDE_INSTR_OFFSETS
	.align		4
        /*0040*/ 	.byte	0x04, 0x31
        /*0042*/ 	.short	(.L_41 - .L_40)


	//   ....[0]....
.L_40:
        /*0044*/ 	.word	0x00001dc0


	//   ....[1]....
        /*0048*/ 	.word	0x00003920


	//   ....[2]....
        /*004c*/ 	.word	0x00003950


	//   ....[3]....
        /*0050*/ 	.word	0x000039a0


	//   ....[4]....
        /*0054*/ 	.word	0x000042c0


	//   ....[5]....
        /*0058*/ 	.word	0x00004320


	//   ....[6]....
        /*005c*/ 	.word	0x00004400


	//   ....[7]....
        /*0060*/ 	.word	0x00004470


	//   ....[8]....
        /*0064*/ 	.word	0x00004580


	//   ....[9]....
        /*0068*/ 	.word	0x00004610


	//   ....[10]....
        /*006c*/ 	.word	0x000047e0


	//   ....[11]....
        /*0070*/ 	.word	0x00004940


	//   ....[12]....
        /*0074*/ 	.word	0x00005840


	//----- nvinfo : EIATTR_COOP_GROUP_MASK_REGIDS
	.align		4
.L_41:
        /*0078*/ 	.byte	0x04, 0x29
        /*007a*/ 	.short	(.L_43 - .L_42)


	//   ....[0]....
.L_42:
        /*007c*/ 	.word	0xffffffff


	//   ....[1]....
        /*0080*/ 	.word	0xffffffff


	//   ....[2]....
        /*0084*/ 	.word	0xffffffff


	//   ....[3]....
        /*0088*/ 	.word	0xffffffff


	//   ....[4]....
        /*008c*/ 	.word	0xffffffff


	//   ....[5]....
        /*0090*/ 	.word	0xffffffff


	//   ....[6]....
        /*0094*/ 	.word	0xffffffff


	//   ....[7]....
        /*0098*/ 	.word	0xffffffff


	//   ....[8]....
        /*009c*/ 	.word	0xffffffff


	//   ....[9]....
        /*00a0*/ 	.word	0xffffffff


	//   ....[10]....
        /*00a4*/ 	.word	0xffffffff


	//   ....[11]....
        /*00a8*/ 	.word	0xffffffff


	//   ....[12]....
        /*00ac*/ 	.word	0xffffffff


	//----- nvinfo : EIATTR_COOP_GROUP_INSTR_OFFSETS
	.align		4
.L_43:
        /*00b0*/ 	.byte	0x04, 0x28
        /*00b2*/ 	.short	(.L_45 - .L_44)


	//   ....[0]....
.L_44:
        /*00b4*/ 	.word	0x00000090


	//   ....[1]....
        /*00b8*/ 	.word	0x000004a0


	//   ....[2]....
        /*00bc*/ 	.word	0x00000650


	//   ....[3]....
        /*00c0*/ 	.word	0x000007f0


	//   ....[4]....
        /*00c4*/ 	.word	0x000008f0


	//   ....[5]....
        /*00c8*/ 	.word	0x00000a60


	//   ....[6]....
        /*00cc*/ 	.word	0x00000c00


	//   ....[7]....
        /*00d0*/ 	.word	0x00001ca0


	//   ....[8]....
        /*00d4*/ 	.word	0x00002ba0


	//   ....[9]....
        /*00d8*/ 	.word	0x00002db0


	//   ....[10]....
        /*00dc*/ 	.word	0x00002de0


	//   ....[11]....
        /*00e0*/ 	.word	0x00003810


	//   ....[12]....
        /*00e4*/ 	.word	0x00003a40


	//----- nvinfo : EIATTR_VRC_CTA_INIT_COUNT
	.align		4
.L_45:
        /*00e8*/ 	.byte	0x02, 0x4a
        /*00ea*/ 	.byte	0x80
	.zero		1


	//----- nvinfo : EIATTR_SYSCALL_OFFSETS
	.align		4
        /*00ec*/ 	.byte	0x04, 0x46
        /*00ee*/ 	.short	(.L_47 - .L_46)


	//   ....[0]....
.L_46:
        /*00f0*/ 	.word	0x00005320


	//   ....[1]....
        /*00f4*/ 	.word	0x00005410


	//   ....[2]....
        /*00f8*/ 	.word	0x00005d50


	//----- nvinfo : EIATTR_MBARRIER_INSTR_OFFSETS
	.align		4
.L_47:
        /*00fc*/ 	.byte	0x04, 0x39
        /*00fe*/ 	.short	(.L_49 - .L_48)


	//   ....[0]....
.L_48:
        /*0100*/ 	.word	0x00000580
        /*0104*/ 	.word	0x000000ff
        /*0108*/ 	.word	0x00000000
        /*010c*/ 	.short	0x0100
        /*010e*/ 	.byte	0x05
	.zero		1


	//   ....[1]....
        /*0110*/ 	.word	0x00000590
        /*0114*/ 	.word	0x000000ff
        /*0118*/ 	.word	0x00000030
        /*011c*/ 	.short	0x0100
        /*011e*/ 	.byte	0x05
	.zero		1


	//   ....[2]....
        /*0120*/ 	.word	0x000005a0
        /*0124*/ 	.word	0x000000ff
        /*0128*/ 	.word	0x00000008
        /*012c*/ 	.short	0x0100
        /*012e*/ 	.byte	0x05
	.zero		1


	//   ....[3]....
        /*0130*/ 	.word	0x000005b0
        /*0134*/ 	.word	0x000000ff
        /*0138*/ 	.word	0x00000038
        /*013c*/ 	.short	0x0100
        /*013e*/ 	.byte	0x05
	.zero		1


	//   ....[4]....
        /*0140*/ 	.word	0x000005c0
        /*0144*/ 	.word	0x000000ff
        /*0148*/ 	.word	0x00000010
        /*014c*/ 	.short	0x0100
        /*014e*/ 	.byte	0x05
	.zero		1


	//   ....[5]....
        /*0150*/ 	.word	0x000005d0
        /*0154*/ 	.word	0x000000ff
        /*0158*/ 	.word	0x00000040
        /*015c*/ 	.short	0x0100
        /*015e*/ 	.byte	0x05
	.zero		1


	//   ....[6]....
        /*0160*/ 	.word	0x000005e0
        /*0164*/ 	.word	0x000000ff
        /*0168*/ 	.word	0x00000018
        /*016c*/ 	.short	0x0100
        /*016e*/ 	.byte	0x05
	.zero		1


	//   ....[7]....
        /*0170*/ 	.word	0x000005f0
        /*0174*/ 	.word	0x000000ff
        /*0178*/ 	.word	0x00000048
        /*017c*/ 	.short	0x0100
        /*017e*/ 	.byte	0x05
	.zero		1


	//   ....[8]....
        /*0180*/ 	.word	0x00000600
        /*0184*/ 	.word	0x000000ff
        /*0188*/ 	.word	0x00000020
        /*018c*/ 	.short	0x0100
        /*018e*/ 	.byte	0x05
	.zero		1


	//   ....[9]....
        /*0190*/ 	.word	0x00000610
        /*0194*/ 	.word	0x000000ff
        /*0198*/ 	.word	0x00000050
        /*019c*/ 	.short	0x0100
        /*019e*/ 	.byte	0x05
	.zero		1


	//   ....[10]....
        /*01a0*/ 	.word	0x00000620
        /*01a4*/ 	.word	0x000000ff
        /*01a8*/ 	.word	0x00000028
        /*01ac*/ 	.short	0x0100
        /*01ae*/ 	.byte	0x05
	.zero		1


	//   ....[11]....
        /*01b0*/ 	.word	0x00000630
        /*01b4*/ 	.word	0x000000ff
        /*01b8*/ 	.word	0x00000058
        /*01bc*/ 	.short	0x0100
        /*01be*/ 	.byte	0x05
	.zero		1


	//   ....[12]....
        /*01c0*/ 	.word	0x00000760
        /*01c4*/ 	.word	0x000000ff
        /*01c8*/ 	.word	0x00000060
        /*01cc*/ 	.short	0x0100
        /*01ce*/ 	.byte	0x07
	.zero		1


	//   ....[13]....
        /*01d0*/ 	.word	0x00000770
        /*01d4*/ 	.word	0x000000ff
        /*01d8*/ 	.word	0x00000080
        /*01dc*/ 	.short	0x0100
        /*01de*/ 	.byte	0x07
	.zero		1


	//   ....[14]....
        /*01e0*/ 	.word	0x00000780
        /*01e4*/ 	.word	0x000000ff
        /*01e8*/ 	.word	0x00000068
        /*01ec*/ 	.short	0x0100
        /*01ee*/ 	.byte	0x07
	.zero		1


	//   ....[15]....
        /*01f0*/ 	.word	0x00000790
        /*01f4*/ 	.word	0x000000ff
        /*01f8*/ 	.word	0x00000088
        /*01fc*/ 	.short	0x0100
        /*01fe*/ 	.byte	0x07
	.zero		1


	//   ....[16]....
        /*0200*/ 	.word	0x000007a0
        /*0204*/ 	.word	0x000000ff
        /*0208*/ 	.word	0x00000070
        /*020c*/ 	.short	0x0100
        /*020e*/ 	.byte	0x07
	.zero		1


	//   ....[17]....
        /*0210*/ 	.word	0x000007b0
        /*0214*/ 	.word	0x000000ff
        /*0218*/ 	.word	0x00000090
        /*021c*/ 	.short	0x0100
        /*021e*/ 	.byte	0x07
	.zero		1


	//   ....[18]....
        /*0220*/ 	.word	0x000007c0
        /*0224*/ 	.word	0x000000ff
        /*0228*/ 	.word	0x00000078
        /*022c*/ 	.short	0x0100
        /*022e*/ 	.byte	0x07
	.zero		1


	//   ....[19]....
        /*0230*/ 	.word	0x000007d0
        /*0234*/ 	.word	0x000000ff
        /*0238*/ 	.word	0x00000098
        /*023c*/ 	.short	0x0100
        /*023e*/ 	.byte	0x07
	.zero		1


	//   ....[20]....
        /*0240*/ 	.word	0x000008c0
        /*0244*/ 	.word	0x000000ff
        /*0248*/ 	.word	0x000000a0
        /*024c*/ 	.short	0x0100
        /*024e*/ 	.byte	0x05
	.zero		1


	//   ....[21]....
        /*0250*/ 	.word	0x000008d0
        /*0254*/ 	.word	0x000000ff
        /*0258*/ 	.word	0x000000a8
        /*025c*/ 	.short	0x0100
        /*025e*/ 	.byte	0x05
	.zero		1


	//   ....[22]....
        /*0260*/ 	.word	0x00000a10
        /*0264*/ 	.word	0x000000ff
        /*0268*/ 	.word	0x000000b0
        /*026c*/ 	.short	0x0100
        /*026e*/ 	.byte	0x05
	.zero		1


	//   ....[23]....
        /*0270*/ 	.word	0x00000a20
        /*0274*/ 	.word	0x000000ff
        /*0278*/ 	.word	0x000000c0
        /*027c*/ 	.short	0x0100
        /*027e*/ 	.byte	0x05
	.zero		1


	//   ....[24]....
        /*0280*/ 	.word	0x00000a30
        /*0284*/ 	.word	0x000000ff
        /*0288*/ 	.word	0x000000b8
        /*028c*/ 	.short	0x0100
        /*028e*/ 	.byte	0x05
	.zero		1


	//   ....[25]....
        /*0290*/ 	.word	0x00000a40
        /*0294*/ 	.word	0x000000ff
        /*0298*/ 	.word	0x000000c8
        /*029c*/ 	.short	0x0100
        /*029e*/ 	.byte	0x05
	.zero		1


	//   ....[26]....
        /*02a0*/ 	.word	0x00000b70
        /*02a4*/ 	.word	0x000000ff
        /*02a8*/ 	.word	0x000000d0
        /*02ac*/ 	.short	0x0100
        /*02ae*/ 	.byte	0x07
	.zero		1


	//   ....[27]....
        /*02b0*/ 	.word	0x00000b80
        /*02b4*/ 	.word	0x000000ff
        /*02b8*/ 	.word	0x000000f0
        /*02bc*/ 	.short	0x0100
        /*02be*/ 	.byte	0x07
	.zero		1


	//   ....[28]....
        /*02c0*/ 	.word	0x00000b90
        /*02c4*/ 	.word	0x000000ff
        /*02c8*/ 	.word	0x000000d8
        /*02cc*/ 	.short	0x0100
        /*02ce*/ 	.byte	0x07
	.zero		1


	//   ....[29]....
        /*02d0*/ 	.word	0x00000ba0
        /*02d4*/ 	.word	0x000000ff
        /*02d8*/ 	.word	0x000000f8
        /*02dc*/ 	.short	0x0100
        /*02de*/ 	.byte	0x07
	.zero		1


	//   ....[30]....
        /*02e0*/ 	.word	0x00000bb0
        /*02e4*/ 	.word	0x000000ff
        /*02e8*/ 	.word	0x000000e0
        /*02ec*/ 	.short	0x0100
        /*02ee*/ 	.byte	0x07
	.zero		1


	//   ....[31]....
        /*02f0*/ 	.word	0x00000bc0
        /*02f4*/ 	.word	0x000000ff
        /*02f8*/ 	.word	0x00000100
        /*02fc*/ 	.short	0x0100
        /*02fe*/ 	.byte	0x07
	.zero		1


	//   ....[32]....
        /*0300*/ 	.word	0x00000bd0
        /*0304*/ 	.word	0x000000ff
        /*0308*/ 	.word	0x000000e8
        /*030c*/ 	.short	0x0100
        /*030e*/ 	.byte	0x07
	.zero		1


	//   ....[33]....
        /*0310*/ 	.word	0x00000be0
        /*0314*/ 	.word	0x000000ff
        /*0318*/ 	.word	0x00000108
        /*031c*/ 	.short	0x0100
        /*031e*/ 	.byte	0x07
	.zero		1


	//   ....[34]....
        /*0320*/ 	.word	0x00000cd0
        /*0324*/ 	.word	0x000000ff
        /*0328*/ 	.word	0x00000110
        /*032c*/ 	.short	0x0100
        /*032e*/ 	.byte	0x05
	.zero		1


	//   ....[35]....
        /*0330*/ 	.word	0x00000ce0
        /*0334*/ 	.word	0x000000ff
        /*0338*/ 	.word	0x00000120
        /*033c*/ 	.short	0x0100
        /*033e*/ 	.byte	0x05
	.zero		1


	//   ....[36]....
        /*0340*/ 	.word	0x00000cf0
        /*0344*/ 	.word	0x000000ff
        /*0348*/ 	.word	0x00000118
        /*034c*/ 	.short	0x0100
        /*034e*/ 	.byte	0x05
	.zero		1


	//   ....[37]....
        /*0350*/ 	.word	0x00000d00
        /*0354*/ 	.word	0x000000ff
        /*0358*/ 	.word	0x00000128
        /*035c*/ 	.short	0x0100
        /*035e*/ 	.byte	0x05
	.zero		1


	//   ....[38]....
        /*0360*/ 	.word	0x000015b0
        /*0364*/ 	.word	0x00000002
        /*0368*/ 	.word	0x00000120
        /*036c*/ 	.short	0x010a
        /*036e*/ 	.byte	0xff
	.zero		1


	//   ....[39]....
        /*0370*/ 	.word	0x000015e0
        /*0374*/ 	.word	0x00000002
        /*0378*/ 	.word	0x00000110
        /*037c*/ 	.short	0x0101
        /*037e*/ 	.byte	0xff
	.zero		1


	//   ....[40]....
        /*0380*/ 	.word	0x000016b0
        /*0384*/ 	.word	0x000000ff
        /*0388*/ 	.word	0x00000030
        /*038c*/ 	.short	0x010a
        /*038e*/ 	.byte	0x08
	.zero		1


	//   ....[41]....
        /*0390*/ 	.word	0x00001750
        /*0394*/ 	.word	0x000000ff
        /*0398*/ 	.word	0x00000030
        /*039c*/ 	.short	0x010a
        /*039e*/ 	.byte	0x21
	.zero		1


	//   ....[42]....
        /*03a0*/ 	.word	0x000018b0
        /*03a4*/ 	.word	0x000000ff
        /*03a8*/ 	.word	0x00000030
        /*03ac*/ 	.short	0x010a
        /*03ae*/ 	.byte	0x08
	.zero		1


	//   ....[43]....
        /*03b0*/ 	.word	0x000019c0
        /*03b4*/ 	.word	0x000000ff
        /*03b8*/ 	.word	0x000000a8
        /*03bc*/ 	.short	0x0101
        /*03be*/ 	.byte	0x04
	.zero		1


	//   ....[44]....
        /*03c0*/ 	.word	0x000019d0
        /*03c4*/ 	.word	0x000000ff
        /*03c8*/ 	.word	0x00000030
        /*03cc*/ 	.short	0x010a
        /*03ce*/ 	.byte	0x08
	.zero		1


	//   ....[45]....
        /*03d0*/ 	.word	0x00001a50
        /*03d4*/ 	.word	0x000000ff
        /*03d8*/ 	.word	0x00000030
        /*03dc*/ 	.short	0x010a
        /*03de*/ 	.byte	0x11
	.zero		1


	//   ....[46]....
        /*03e0*/ 	.word	0x00001bb0
        /*03e4*/ 	.word	0x000000ff
        /*03e8*/ 	.word	0x00000030
        /*03ec*/ 	.short	0x010a
        /*03ee*/ 	.byte	0x08
	.zero		1


	//   ....[47]....
        /*03f0*/ 	.word	0x00001cd0
        /*03f4*/ 	.word	0x00000002
        /*03f8*/ 	.word	0x000000b0
        /*03fc*/ 	.short	0x010a
        /*03fe*/ 	.byte	0xff
	.zero		1


	//   ....[48]....
        /*0400*/ 	.word	0x00001d90
        /*0404*/ 	.word	0x00000002
        /*0408*/ 	.word	0x00000000
        /*040c*/ 	.short	0x0101
        /*040e*/ 	.byte	0xff
	.zero		1


	//   ....[49]....
        /*0410*/ 	.word	0x000022f0
        /*0414*/ 	.word	0x000000ff
        /*0418*/ 	.word	0x00000000
        /*041c*/ 	.short	0x010a
        /*041e*/ 	.byte	0x05
	.zero		1


	//   ....[50]....
        /*0420*/ 	.word	0x00002380
        /*0424*/ 	.word	0x000000ff
        /*0428*/ 	.word	0x00000000
        /*042c*/ 	.short	0x010a
        /*042e*/ 	.byte	0x05
	.zero		1


	//   ....[51]....
        /*0430*/ 	.word	0x00002410
        /*0434*/ 	.word	0x000000ff
        /*0438*/ 	.word	0x00000000
        /*043c*/ 	.short	0x010a
        /*043e*/ 	.byte	0x05
	.zero		1


	//   ....[52]....
        /*0440*/ 	.word	0x000024a0
        /*0444*/ 	.word	0x000000ff
        /*0448*/ 	.word	0x00000000
        /*044c*/ 	.short	0x010a
        /*044e*/ 	.byte	0x05
	.zero		1


	//   ....[53]....
        /*0450*/ 	.word	0x00002530
        /*0454*/ 	.word	0x000000ff
        /*0458*/ 	.word	0x00000000
        /*045c*/ 	.short	0x010a
        /*045e*/ 	.byte	0x05
	.zero		1


	//   ....[54]....
        /*0460*/ 	.word	0x000025d0
        /*0464*/ 	.word	0x00000000
        /*0468*/ 	.word	0x00000000
        /*046c*/ 	.short	0x010a
        /*046e*/ 	.byte	0xff
	.zero		1


	//   ....[55]....
        /*0470*/ 	.word	0x000026f0
        /*0474*/ 	.word	0x00000000
        /*0478*/ 	.word	0x00000110
        /*047c*/ 	.short	0x010a
        /*047e*/ 	.byte	0xff
	.zero		1


	//   ....[56]....
        /*0480*/ 	.word	0x00002760
        /*0484*/ 	.word	0x00000000
        /*0488*/ 	.word	0x00000000
        /*048c*/ 	.short	0x0101
        /*048e*/ 	.byte	0xff
	.zero		1


	//   ....[57]....
        /*0490*/ 	.word	0x00002780
        /*0494*/ 	.word	0x000000ff
        /*0498*/ 	.word	0x000000c0
        /*049c*/ 	.short	0x010a
        /*049e*/ 	.byte	0x05
	.zero		1


	//   ....[58]....
        /*04a0*/ 	.word	0x000028a0
        /*04a4*/ 	.word	0x00000000
        /*04a8*/ 	.word	0x000000b0
        /*04ac*/ 	.short	0x010a
        /*04ae*/ 	.byte	0xff
	.zero		1


	//   ....[59]....
        /*04b0*/ 	.word	0x000029a0
        /*04b4*/ 	.word	0x00000000
        /*04b8*/ 	.word	0x00000000
        /*04bc*/ 	.short	0x0101
        /*04be*/ 	.byte	0xff
	.zero		1


	//   ....[60]....
        /*04c0*/ 	.word	0x00002a30
        /*04c4*/ 	.word	0x000000ff
        /*04c8*/ 	.word	0x000000c0
        /*04cc*/ 	.short	0x0106
        /*04ce*/ 	.byte	0x05
	.zero		1


	//   ....[61]....
        /*04d0*/ 	.word	0x00002a50
        /*04d4*/ 	.word	0x000000ff
        /*04d8*/ 	.word	0x000000c0
        /*04dc*/ 	.short	0x010a
        /*04de*/ 	.byte	0x05
	.zero		1


	//   ....[62]....
        /*04e0*/ 	.word	0x00002ae0
        /*04e4*/ 	.word	0x000000ff
        /*04e8*/ 	.word	0x000000c0
        /*04ec*/ 	.short	0x0106
        /*04ee*/ 	.byte	0x04
	.zero		1


	//   ....[63]....
        /*04f0*/ 	.word	0x00002b20
        /*04f4*/ 	.word	0x00000000
        /*04f8*/ 	.word	0x000000c0
        /*04fc*/ 	.short	0x010a
        /*04fe*/ 	.byte	0xff
	.zero		1


	//   ....[64]....
        /*0500*/ 	.word	0x00003060
        /*0504*/ 	.word	0x00000000
        /*0508*/ 	.word	0x000000b0
        /*050c*/ 	.short	0x010a
        /*050e*/ 	.byte	0xff
	.zero		1


	//   ....[65]....
        /*0510*/ 	.word	0x00003170
        /*0514*/ 	.word	0x00000003
        /*0518*/ 	.word	0x00000000
        /*051c*/ 	.short	0x0101
        /*051e*/ 	.byte	0xff
	.zero		1


	//   ....[66]....
        /*0520*/ 	.word	0x00003180
        /*0524*/ 	.word	0x000000ff
        /*0528*/ 	.word	0x00000000
        /*052c*/ 	.short	0x010a
        /*052e*/ 	.byte	0x06
	.zero		1


	//   ....[67]....
        /*0530*/ 	.word	0x000031a0
        /*0534*/ 	.word	0x000000ff
        /*0538*/ 	.word	0x000000f0
        /*053c*/ 	.short	0x010a
        /*053e*/ 	.byte	0x07
	.zero		1


	//   ....[68]....
        /*0540*/ 	.word	0x00003270
        /*0544*/ 	.word	0x000000ff
        /*0548*/ 	.word	0x00000000
        /*054c*/ 	.short	0x010a
        /*054e*/ 	.byte	0x06
	.zero		1


	//   ....[69]....
        /*0550*/ 	.word	0x000033a0
        /*0554*/ 	.word	0x000000ff
        /*0558*/ 	.word	0x00000000
        /*055c*/ 	.short	0x010a
        /*055e*/ 	.byte	0x1a
	.zero		1


	//   ....[70]....
        /*0560*/ 	.word	0x00003640
        /*0564*/ 	.word	0x000000ff
        /*0568*/ 	.word	0x00000000
        /*056c*/ 	.short	0x010a
        /*056e*/ 	.byte	0x06
	.zero		1


	//   ....[71]....
        /*0570*/ 	.word	0x000036d0
        /*0574*/ 	.word	0x000000ff
        /*0578*/ 	.word	0x00000000
        /*057c*/ 	.short	0x010a
        /*057e*/ 	.byte	0x06
	.zero		1


	//   ....[72]....
        /*0580*/ 	.word	0x00003760
        /*0584*/ 	.word	0x000000ff
        /*0588*/ 	.word	0x00000000
        /*058c*/ 	.short	0x010a
        /*058e*/ 	.byte	0x06
	.zero		1


	//   ....[73]....
        /*0590*/ 	.word	0x000037f0
        /*0594*/ 	.word	0x000000ff
        /*0598*/ 	.word	0x00000000
        /*059c*/ 	.short	0x010a
        /*059e*/ 	.byte	0x07
	.zero		1


	//   ....[74]....
        /*05a0*/ 	.word	0x00003c70
        /*05a4*/ 	.word	0x00000000
        /*05a8*/ 	.word	0x000000b0
        /*05ac*/ 	.short	0x010a
        /*05ae*/ 	.byte	0xff
	.zero		1


	//   ....[75]....
        /*05b0*/ 	.word	0x00003d30
        /*05b4*/ 	.word	0x00000000
        /*05b8*/ 	.word	0x00000000
        /*05bc*/ 	.short	0x0101
        /*05be*/ 	.byte	0xff
	.zero		1


	//   ....[76]....
        /*05c0*/ 	.word	0x00004050
        /*05c4*/ 	.word	0x000000ff
        /*05c8*/ 	.word	0x000000a8
        /*05cc*/ 	.short	0x010a
        /*05ce*/ 	.byte	0x07
	.zero		1


	//   ....[77]....
        /*05d0*/ 	.word	0x00004240
        /*05d4*/ 	.word	0x000000ff
        /*05d8*/ 	.word	0x00000080
        /*05dc*/ 	.short	0x010a
        /*05de*/ 	.byte	0x07
	.zero		1


	//   ....[78]....
        /*05e0*/ 	.word	0x000043b0
        /*05e4*/ 	.word	0x000000ff
        /*05e8*/ 	.word	0x00000060
        /*05ec*/ 	.short	0x010b
        /*05ee*/ 	.byte	0x07
	.zero		1


	//   ....[79]....
        /*05f0*/ 	.word	0x000043c0
        /*05f4*/ 	.word	0x000000ff
        /*05f8*/ 	.word	0x00000000
        /*05fc*/ 	.short	0x0101
        /*05fe*/ 	.byte	0x08
	.zero		1


	//   ....[80]....
        /*0600*/ 	.word	0x000043d0
        /*0604*/ 	.word	0x000000ff
        /*0608*/ 	.word	0x00000088
        /*060c*/ 	.short	0x010a
        /*060e*/ 	.byte	0x07
	.zero		1


	//   ....[81]....
        /*0610*/ 	.word	0x00004520
        /*0614*/ 	.word	0x000000ff
        /*0618*/ 	.word	0x00000068
        /*061c*/ 	.short	0x010b
        /*061e*/ 	.byte	0x07
	.zero		1


	//   ....[82]....
        /*0620*/ 	.word	0x00004530
        /*0624*/ 	.word	0x000000ff
        /*0628*/ 	.word	0x00000000
        /*062c*/ 	.short	0x0101
        /*062e*/ 	.byte	0x08
	.zero		1


	//   ....[83]....
        /*0630*/ 	.word	0x00004540
        /*0634*/ 	.word	0x000000ff
        /*0638*/ 	.word	0x00000090
        /*063c*/ 	.short	0x010a
        /*063e*/ 	.byte	0x07
	.zero		1


	//   ....[84]....
        /*0640*/ 	.word	0x000046c0
        /*0644*/ 	.word	0x000000ff
        /*0648*/ 	.word	0x00000070
        /*064c*/ 	.short	0x010b
        /*064e*/ 	.byte	0x07
	.zero		1


	//   ....[85]....
        /*0650*/ 	.word	0x00004700
        /*0654*/ 	.word	0x000000ff
        /*0658*/ 	.word	0x00000000
        /*065c*/ 	.short	0x0101
        /*065e*/ 	.byte	0x08
	.zero		1


	//   ....[86]....
        /*0660*/ 	.word	0x00004740
        /*0664*/ 	.word	0x000000ff
        /*0668*/ 	.word	0x00000098
        /*066c*/ 	.short	0x010a
        /*066e*/ 	.byte	0x07
	.zero		1


	//   ....[87]....
        /*0670*/ 	.word	0x00004980
        /*0674*/ 	.word	0x000000ff
        /*0678*/ 	.word	0x00000078
        /*067c*/ 	.short	0x010b
        /*067e*/ 	.byte	0x07
	.zero		1


	//   ....[88]....
        /*0680*/ 	.word	0x000049a0
        /*0684*/ 	.word	0x000000ff
        /*0688*/ 	.word	0x00000000
        /*068c*/ 	.short	0x0101
        /*068e*/ 	.byte	0x0d
	.zero		1


	//   ....[89]....
        /*0690*/ 	.word	0x000049d0
        /*0694*/ 	.word	0x000000ff
        /*0698*/ 	.word	0x00000080
        /*069c*/ 	.short	0x010a
        /*069e*/ 	.byte	0x07
	.zero		1


	//   ....[90]....
        /*06a0*/ 	.word	0x000049f0
        /*06a4*/ 	.word	0x000000ff
        /*06a8*/ 	.word	0x00000088
        /*06ac*/ 	.short	0x010a
        /*06ae*/ 	.byte	0x07
	.zero		1


	//   ....[91]....
        /*06b0*/ 	.word	0x00004a10
        /*06b4*/ 	.word	0x000000ff
        /*06b8*/ 	.word	0x00000090
        /*06bc*/ 	.short	0x010a
        /*06be*/ 	.byte	0x07
	.zero		1


	//   ....[92]....
        /*06c0*/ 	.word	0x00004a50
        /*06c4*/ 	.word	0x00000000
        /*06c8*/ 	.word	0x00000098
        /*06cc*/ 	.short	0x010a
        /*06ce*/ 	.byte	0xff
	.zero		1


	//   ....[93]....
        /*06d0*/ 	.word	0x00004cc0
        /*06d4*/ 	.word	0x00000000
        /*06d8*/ 	.word	0x000000b0
        /*06dc*/ 	.short	0x010a
        /*06de*/ 	.byte	0xff
	.zero		1


	//   ....[94]....
        /*06e0*/ 	.word	0x00004d80
        /*06e4*/ 	.word	0x00000000
        /*06e8*/ 	.word	0x00000000
        /*06ec*/ 	.short	0x0101
        /*06ee*/ 	.byte	0xff
	.zero		1


	//   ....[95]....
        /*06f0*/ 	.word	0x000058d0
        /*06f4*/ 	.word	0x000000ff
        /*06f8*/ 	.word	0x00000060
        /*06fc*/ 	.short	0x010a
        /*06fe*/ 	.byte	0x04
	.zero		1


	//   ....[96]....
        /*0700*/ 	.word	0x000058f0
        /*0704*/ 	.word	0x00000003
        /*0708*/ 	.word	0x000000d0
        /*070c*/ 	.short	0x010a
        /*070e*/ 	.byte	0xff
	.zero		1


	//   ....[97]....
        /*0710*/ 	.word	0x00005a90
        /*0714*/ 	.word	0x00000002
        /*0718*/ 	.word	0x00000060
        /*071c*/ 	.short	0x010a
        /*071e*/ 	.byte	0xff
	.zero		1


	//   ....[98]....
        /*0720*/ 	.word	0x00005c20
        /*0724*/ 	.word	0x00000070
        /*0728*/ 	.word	0x000000d0
        /*072c*/ 	.short	0x010a
        /*072e*/ 	.byte	0xff
	.zero		1


	//   ....[99]....
        /*0730*/ 	.word	0x00006c10
        /*0734*/ 	.word	0x00000031
        /*0738*/ 	.word	0x00000000
        /*073c*/ 	.short	0x0101
        /*073e*/ 	.byte	0xff
	.zero		1


	//   ....[100]....
        /*0740*/ 	.word	0x00009ae0
        /*0744*/ 	.word	0x00000000
        /*0748*/ 	.word	0x00000000
        /*074c*/ 	.short	0x0101
        /*074e*/ 	.byte	0xff
	.zero		1


	//   ....[101]....
        /*0750*/ 	.word	0x00009b60
        /*0754*/ 	.word	0x00000002
        /*0758*/ 	.word	0x00000060
        /*075c*/ 	.short	0x010a
        /*075e*/ 	.byte	0xff
	.zero		1


	//   ....[102]....
        /*0760*/ 	.word	0x00009dc0
        /*0764*/ 	.word	0x00000000
        /*0768*/ 	.word	0x00000000
        /*076c*/ 	.short	0x0101
        /*076e*/ 	.byte	0xff
	.zero		1


	//   ....[103]....
        /*0770*/ 	.word	0x00009de0
        /*0774*/ 	.word	0x00000002
        /*0778*/ 	.word	0x00000120
        /*077c*/ 	.short	0x010a
        /*077e*/ 	.byte	0xff
	.zero		1


	//   ....[104]....
        /*0780*/ 	.word	0x00009e40
        /*0784*/ 	.word	0x00000002
        /*0788*/ 	.word	0x00000030
        /*078c*/ 	.short	0x010a
        /*078e*/ 	.byte	0xff
	.zero		1


	//   ....[105]....
        /*0790*/ 	.word	0x00009ea0
        /*0794*/ 	.word	0x00000002
        /*0798*/ 	.word	0x00000030
        /*079c*/ 	.short	0x010a
        /*079e*/ 	.byte	0xff
	.zero		1


	//   ....[106]....
        /*07a0*/ 	.word	0x00009ef0
        /*07a4*/ 	.word	0x00000002
        /*07a8*/ 	.word	0x000000b0
        /*07ac*/ 	.short	0x010a
        /*07ae*/ 	.byte	0xff
	.zero		1


	//   ....[107]....
        /*07b0*/ 	.word	0x00009f50
        /*07b4*/ 	.word	0x00000000
        /*07b8*/ 	.word	0x00000000
        /*07bc*/ 	.short	0x010a
        /*07be*/ 	.byte	0xff
	.zero		1


	//   ....[108]....
        /*07c0*/ 	.word	0x00009fb0
        /*07c4*/ 	.word	0x00000000
        /*07c8*/ 	.word	0x00000000
        /*07cc*/ 	.short	0x010a
        /*07ce*/ 	.byte	0xff
	.zero		1


	//   ....[109]....
        /*07d0*/ 	.word	0x0000a010
        /*07d4*/ 	.word	0x00000000
        /*07d8*/ 	.word	0x00000000
        /*07dc*/ 	.short	0x010a
        /*07de*/ 	.byte	0xff
	.zero		1


	//   ....[110]....
        /*07e0*/ 	.word	0x0000a070
        /*07e4*/ 	.word	0x00000000
        /*07e8*/ 	.word	0x00000000
        /*07ec*/ 	.short	0x010a
        /*07ee*/ 	.byte	0xff
	.zero		1


	//   ....[111]....
        /*07f0*/ 	.word	0x0000a0d0
        /*07f4*/ 	.word	0x00000000
        /*07f8*/ 	.word	0x00000000
        /*07fc*/ 	.short	0x010a
        /*07fe*/ 	.byte	0xff
	.zero		1


	//   ....[112]....
        /*0800*/ 	.word	0x0000a120
        /*0804*/ 	.word	0x00000000
        /*0808*/ 	.word	0x00000110
        /*080c*/ 	.short	0x010a
        /*080e*/ 	.byte	0xff
	.zero		1


	//   ....[113]....
        /*0810*/ 	.word	0x0000a180
        /*0814*/ 	.word	0x00000000
        /*0818*/ 	.word	0x000000c0
        /*081c*/ 	.short	0x010a
        /*081e*/ 	.byte	0xff
	.zero		1


	//   ....[114]....
        /*0820*/ 	.word	0x0000a1d0
        /*0824*/ 	.word	0x00000000
        /*0828*/ 	.word	0x000000b0
        /*082c*/ 	.short	0x010a
        /*082e*/ 	.byte	0xff
	.zero		1


	//   ....[115]....
        /*0830*/ 	.word	0x0000a230
        /*0834*/ 	.word	0x00000000
        /*0838*/ 	.word	0x000000c0
        /*083c*/ 	.short	0x010a
        /*083e*/ 	.byte	0xff
	.zero		1


	//   ....[116]....
        /*0840*/ 	.word	0x0000a280
        /*0844*/ 	.word	0x00000000
        /*0848*/ 	.word	0x000000b0
        /*084c*/ 	.short	0x010a
        /*084e*/ 	.byte	0xff
	.zero		1


	//   ....[117]....
        /*0850*/ 	.word	0x0000a2e0
        /*0854*/ 	.word	0x00000002
        /*0858*/ 	.word	0x000000f0
        /*085c*/ 	.short	0x010a
        /*085e*/ 	.byte	0xff
	.zero		1


	//   ....[118]....
        /*0860*/ 	.word	0x0000a340
        /*0864*/ 	.word	0x00000000
        /*0868*/ 	.word	0x00000000
        /*086c*/ 	.short	0x010a
        /*086e*/ 	.byte	0xff
	.zero		1


	//   ....[119]....
        /*0870*/ 	.word	0x0000a3a0
        /*0874*/ 	.word	0x00000000
        /*0878*/ 	.word	0x00000000
        /*087c*/ 	.short	0x010a
        /*087e*/ 	.byte	0xff
	.zero		1


	//   ....[120]....
        /*0880*/ 	.word	0x0000a400
        /*0884*/ 	.word	0x00000000
        /*0888*/ 	.word	0x00000000
        /*088c*/ 	.short	0x010a
        /*088e*/ 	.byte	0xff
	.zero		1


	//   ....[121]....
        /*0890*/ 	.word	0x0000a460
        /*0894*/ 	.word	0x00000000
        /*0898*/ 	.word	0x00000000
        /*089c*/ 	.short	0x010a
        /*089e*/ 	.byte	0xff
	.zero		1


	//   ....[122]....
        /*08a0*/ 	.word	0x0000a4c0
        /*08a4*/ 	.word	0x00000000
        /*08a8*/ 	.word	0x00000000
        /*08ac*/ 	.short	0x010a
        /*08ae*/ 	.byte	0xff
	.zero		1


	//   ....[123]....
        /*08b0*/ 	.word	0x0000a510
        /*08b4*/ 	.word	0x00000000
        /*08b8*/ 	.word	0x000000b0
        /*08bc*/ 	.short	0x010a
        /*08be*/ 	.byte	0xff
	.zero		1


	//   ....[124]....
        /*08c0*/ 	.word	0x0000a570
        /*08c4*/ 	.word	0x00000000
        /*08c8*/ 	.word	0x000000a8
        /*08cc*/ 	.short	0x010a
        /*08ce*/ 	.byte	0xff
	.zero		1


	//   ....[125]....
        /*08d0*/ 	.word	0x0000a5d0
        /*08d4*/ 	.word	0x00000000
        /*08d8*/ 	.word	0x00000080
        /*08dc*/ 	.short	0x010a
        /*08de*/ 	.byte	0xff
	.zero		1


	//   ....[126]....
        /*08e0*/ 	.word	0x0000a630
        /*08e4*/ 	.word	0x00000000
        /*08e8*/ 	.word	0x00000088
        /*08ec*/ 	.short	0x010a
        /*08ee*/ 	.byte	0xff
	.zero		1


	//   ....[127]....
        /*08f0*/ 	.word	0x0000a690
        /*08f4*/ 	.word	0x00000000
        /*08f8*/ 	.word	0x00000090
        /*08fc*/ 	.short	0x010a
        /*08fe*/ 	.byte	0xff
	.zero		1


	//   ....[128]....
        /*0900*/ 	.word	0x0000a6f0
        /*0904*/ 	.word	0x00000000
        /*0908*/ 	.word	0x00000098
        /*090c*/ 	.short	0x010a
        /*090e*/ 	.byte	0xff
	.zero		1


	//   ....[129]....
        /*0910*/ 	.word	0x0000a750
        /*0914*/ 	.word	0x00000000
        /*0918*/ 	.word	0x00000080
        /*091c*/ 	.short	0x010a
        /*091e*/ 	.byte	0xff
	.zero		1


	//   ....[130]....
        /*0920*/ 	.word	0x0000a7b0
        /*0924*/ 	.word	0x00000000
        /*0928*/ 	.word	0x00000088
        /*092c*/ 	.short	0x010a
        /*092e*/ 	.byte	0xff
	.zero		1


	//   ....[131]....
        /*0930*/ 	.word	0x0000a810
        /*0934*/ 	.word	0x00000000
        /*0938*/ 	.word	0x00000090
        /*093c*/ 	.short	0x010a
        /*093e*/ 	.byte	0xff
	.zero		1


	//   ....[132]....
        /*0940*/ 	.word	0x0000a860
        /*0944*/ 	.word	0x00000000
        /*0948*/ 	.word	0x000000b0
        /*094c*/ 	.short	0x010a
        /*094e*/ 	.byte	0xff
	.zero		1


	//   ....[133]....
        /*0950*/ 	.word	0x0000a8b0
        /*0954*/ 	.word	0x00000002
        /*0958*/ 	.word	0x00000060
        /*095c*/ 	.short	0x010a
        /*095e*/ 	.byte	0xff
	.zero		1


	//   ....[134]....
        /*0960*/ 	.word	0x0000a900
        /*0964*/ 	.word	0x00000070
        /*0968*/ 	.word	0x000000d0
        /*096c*/ 	.short	0x010a
        /*096e*/ 	.byte	0xff
	.zero		1


	//----- nvinfo : EIATTR_NUM_MBARRIERS
	.align		4
.L_49:
        /*0970*/ 	.byte	0x03, 0x38
        /*0972*/ 	.short	0x0026


	//----- nvinfo : EIATTR_EXIT_INSTR_OFFSETS
	.align		4
        /*0974*/ 	.byte	0x04, 0x1c
        /*0976*/ 	.short	(.L_51 - .L_50)


	//   ....[0]....
.L_50:
        /*0978*/ 	.word	0x00002600


	//   ....[1]....
        /*097c*/ 	.word	0x00002af0


	//   ....[2]....
        /*0980*/ 	.word	0x00002b50


	//   ....[3]....
        /*0984*/ 	.word	0x00003a50


	//   ....[4]....
        /*0988*/ 	.word	0x00004a80


	//   ....[5]....
        /*098c*/ 	.word	0x00004ac0


	//   ....[6]....
        /*0990*/ 	.word	0x00009ca0


	//   ....[7]....
        /*0994*/ 	.word	0x00009d20


	//   ....[8]....
        /*0998*/ 	.word	0x00009d50


	//   ....[9]....
        /*099c*/ 	.word	0x00009dd0


	//----- nvinfo : EIATTR_MAX_THREADS
	.align		4
.L_51:
        /*09a0*/ 	.byte	0x04, 0x05
        /*09a2*/ 	.short	(.L_53 - .L_52)
.L_52:
        /*09a4*/ 	.word	0x00000100
        /*09a8*/ 	.word	0x00000001
        /*09ac*/ 	.word	0x00000001


	//----- nvinfo : EIATTR_CRS_STACK_SIZE
	.align		4
.L_53:
        /*09b0*/ 	.byte	0x04, 0x1e
        /*09b2*/ 	.short	(.L_55 - .L_54)
.L_54:
        /*09b4*/ 	.word	0x00000000


	//----- nvinfo : EIATTR_CBANK_PARAM_SIZE
	.align		4
.L_55:
        /*09b8*/ 	.byte	0x03, 0x19
        /*09ba*/ 	.short	0x0800


	//----- nvinfo : EIATTR_PARAM_CBANK
	.align		4
        /*09bc*/ 	.byte	0x04, 0x0a
        /*09be*/ 	.short	(.L_57 - .L_56)
	.align		4
.L_56:
        /*09c0*/ 	.word	index@(.nv.constant0._ZN7cutlass13device_kernelINS_4gemm6kernel13GemmUniversalIN4cute5tupleIJiiiiEEENS1_10collective13CollectiveMmaINS1_35MainloopSm100TmaUmmaWarpSpecializedILi6ELi2ELi4ENS5_IJNS4_1CILi1EEESB_SB_EEEEENS5_IJNSA_ILi128EEESE_NSA_ILi64EEEEEENS_6half_tENS5_IJlSB_lEEESH_SI_NS4_8TiledMMAINS4_8MMA_AtomIJNS4_20SM100_MMA_F16BF16_SSISH_SH_fLi128ELi128ELNS4_4UMMA5MajorE0ELSN_0ELNSM_7ScaleInE0ELSO_0EEEEEENS4_6LayoutISC_NS5_IJNSA_ILi0EEESS_SS_EEEEENS5_IJNS4_10UnderscoreESV_SV_EEEEENS4_13SM90_TMA_LOADENS4_14ComposedLayoutINS4_7SwizzleILi3ELi4ELi3EEENS4_18smem_ptr_flag_bitsILi16EEENSR_INS5_IJNSA_ILi8EEESF_EEENS5_IJSF_SB_EEEEEEEvNS4_8identityESY_S18_vS19_EENS_8epilogue10collective18CollectiveEpilogueINS1B_23Sm100TmaWarpSpecializedILi4ELi2ELi32ELb1ELb0EEEJSG_NS5_IJNSR_ISE_SB_EENSR_INSA_ILi32EEESB_EEEEESH_SI_SH_SI_NS1B_6fusion15FusionCallbacksIS1F_NS1K_13LinCombEltActINS1B_6thread4SiLuESH_fSH_fLNS_15FloatRoundStyleE2EEESG_S1J_JEEENS4_5SM1004TMEM4LOAD26SM100_TMEM_LOAD_32dp32b32xESY_NSZ_INS10_ILi2ELi4ELi3EEES13_NSR_INS5_IJS14_S1H_EEENS5_IJS1H_SB_EEEEEEENS4_39AutoVectorizingCopyWithAssumedAlignmentILi128EEENS4_14SM90_TMA_STOREES20_S22_S22_EEEvvEEEEvNT_6ParamsE)
        /*09c4*/ 	.short	0x0380
        /*09c6*/ 	.short	0x0800


	//----- nvinfo : EIATTR_SW_WAR
	.align		4
.L_57:
        /*09c8*/ 	.byte	0x04, 0x36
        /*09ca*/ 	.short	(.L_59 - .L_58)
.L_58:
        /*09cc*/ 	.word	0x00000008
.L_59:


//--------------------- .nv.callgraph             --------------------------
	.section	.nv.callgraph,"",@"SHT_CUDA_CALLGRAPH"
	.align	4
	.sectionentsize	8
	.align		4
        /*0000*/ 	.word	0x00000000
	.align		4
        /*0004*/ 	.word	0xffffffff
	.align		4
        /*0008*/ 	.word	index@(_ZN7cutlass13device_kernelINS_4gemm6kernel13GemmUniversalIN4cute5tupleIJiiiiEEENS1_10collective13CollectiveMmaINS1_35MainloopSm100TmaUmmaWarpSpecializedILi6ELi2ELi4ENS5_IJNS4_1CILi1EEESB_SB_EEEEENS5_IJNSA_ILi128EEESE_NSA_ILi64EEEEEENS_6half_tENS5_IJlSB_lEEESH_SI_NS4_8TiledMMAINS4_8MMA_AtomIJNS4_20SM100_MMA_F16BF16_SSISH_SH_fLi128ELi128ELNS4_4UMMA5MajorE0ELSN_0ELNSM_7ScaleInE0ELSO_0EEEEEENS4_6LayoutISC_NS5_IJNSA_ILi0EEESS_SS_EEEEENS5_IJNS4_10UnderscoreESV_SV_EEEEENS4_13SM90_TMA_LOADENS4_14ComposedLayoutINS4_7SwizzleILi3ELi4ELi3EEENS4_18smem_ptr_flag_bitsILi16EEENSR_INS5_IJNSA_ILi8EEESF_EEENS5_IJSF_SB_EEEEEEEvNS4_8identityESY_S18_vS19_EENS_8epilogue10collective18CollectiveEpilogueINS1B_23Sm100TmaWarpSpecializedILi4ELi2ELi32ELb1ELb0EEEJSG_NS5_IJNSR_ISE_SB_EENSR_INSA_ILi32EEESB_EEEEESH_SI_SH_SI_NS1B_6fusion15FusionCallbacksIS1F_NS1K_13LinCombEltActINS1B_6thread4SiLuESH_fSH_fLNS_15FloatRoundStyleE2EEESG_S1J_JEEENS4_5SM1004TMEM4LOAD26SM100_TMEM_LOAD_32dp32b32xESY_NSZ_INS10_ILi2ELi4ELi3EEES13_NSR_INS5_IJS14_S1H_EEENS5_IJS1H_SB_EEEEEEENS4_39AutoVectorizingCopyWithAssumedAlignmentILi128EEENS4_14SM90_TMA_STOREES20_S22_S22_EEEvvEEEEvNT_6ParamsE)
	.align		4
        /*000c*/ 	.word	index@(__assertfail)
	.align		4
        /*0010*/ 	.word	0x00000000
	.align		4
        /*0014*/ 	.word	0xfffffffe
	.align		4
        /*0018*/ 	.word	0x00000000
	.align		4
        /*001c*/ 	.word	0xfffffffd
	.align		4
        /*0020*/ 	.word	0x00000000
	.align		4
        /*0024*/ 	.word	0xfffffffc


//--------------------- .nv.constant4             --------------------------
	.section	.nv.constant4,"a",@progbits
	.align	8
	.align		8
.nv.constant4:
        /*0000*/ 	.dword	__assertfail
	.align		8
        /*0008*/ 	.dword	__unnamed_1
	.align		8
        /*0010*/ 	.dword	__unnamed_2
	.align		8
        /*0018*/ 	.dword	_ZN39_INTERNAL_fdf3ae6e_4_k_cu_ef36443e_29034cuda3std3__45__cpo5beginE
	.align		8
        /*0020*/ 	.dword	_ZN39_INTERNAL_fdf3ae6e_4_k_cu_ef36443e_29034cuda3std3__45__cpo3endE
	.align		8
        /*0028*/ 	.dword	_ZN39_INTERNAL_fdf3ae6e_4_k_cu_ef36443e_29034cuda3std3__45__cpo6cbeginE
	.align		8
        /*0030*/ 	.dword	_ZN39_INTERNAL_fdf3ae6e_4_k_cu_ef36443e_29034cuda3std3__45__cpo4cendE
	.align		8
        /*0038*/ 	.dword	_ZN39_INTERNAL_fdf3ae6e_4_k_cu_ef36443e_29034cuda3std3__441_GLOBAL__N__fdf3ae6e_4_k_cu_ef36443e_29036ignoreE
	.align		8
        /*0040*/ 	.dword	_ZN39_INTERNAL_fdf3ae6e_4_k_cu_ef36443e_29034cuda3std3__419piecewise_constructE
	.align		8
        /*0048*/ 	.dword	_ZN39_INTERNAL_fdf3ae6e_4_k_cu_ef36443e_29034cuda3std3__48in_placeE
	.align		8
        /*0050*/ 	.dword	_ZN39_INTERNAL_fdf3ae6e_4_k_cu_ef36443e_29034cuda3std6ranges3__45__cpo4swapE
	.align		8
        /*0058*/ 	.dword	_ZN39_INTERNAL_fdf3ae6e_4_k_cu_ef36443e_29034cuda3std6ranges3__45__cpo9iter_moveE
	.align		8
        /*0060*/ 	.dword	_ZN39_INTERNAL_fdf3ae6e_4_k_cu_ef36443e_29034cute7productE
	.align		8
        /*0068*/ 	.dword	_ZN39_INTERNAL_fdf3ae6e_4_k_cu_ef36443e_29034cute1_E
	.align		8
        /*0070*/ 	.dword	$str$25
	.align		8
        /*0078*/ 	.dword	$str$26
	.align		8
        /*0080*/ 	.dword	$str$27
	.align		8
        /*0088*/ 	.dword	$str$28


//--------------------- .text._ZN7cutlass13device_kernelINS_4gemm6kernel13GemmUniversalIN4cute5tupleIJiiiiEEENS1_10collective13CollectiveMmaINS1_35MainloopSm100TmaUmmaWarpSpecializedILi6ELi2ELi4ENS5_IJNS4_1CILi1EEESB_SB_EEEEENS5_IJNSA_ILi128EEESE_NSA_ILi64EEEEEENS_6half_tENS5_IJlSB_lEEESH_SI_NS4_8TiledMMAINS4_8MMA_AtomIJNS4_20SM100_MMA_F16BF16_SSISH_SH_fLi128ELi128ELNS4_4UMMA5MajorE0ELSN_0ELNSM_7ScaleInE0ELSO_0EEEEEENS4_6LayoutISC_NS5_IJNSA_ILi0EEESS_SS_EEEEENS5_IJNS4_10UnderscoreESV_SV_EEEEENS4_13SM90_TMA_LOADENS4_14ComposedLayoutINS4_7SwizzleILi3ELi4ELi3EEENS4_18smem_ptr_flag_bitsILi16EEENSR_INS5_IJNSA_ILi8EEESF_EEENS5_IJSF_SB_EEEEEEEvNS4_8identityESY_S18_vS19_EENS_8epilogue10collective18CollectiveEpilogueINS1B_23Sm100TmaWarpSpecializedILi4ELi2ELi32ELb1ELb0EEEJSG_NS5_IJNSR_ISE_SB_EENSR_INSA_ILi32EEESB_EEEEESH_SI_SH_SI_NS1B_6fusion15FusionCallbacksIS1F_NS1K_13LinCombEltActINS1B_6thread4SiLuESH_fSH_fLNS_15FloatRoundStyleE2EEESG_S1J_JEEENS4_5SM1004TMEM4LOAD26SM100_TMEM_LOAD_32dp32b32xESY_NSZ_INS10_ILi2ELi4ELi3EEES13_NSR_INS5_IJS14_S1H_EEENS5_IJS1H_SB_EEEEEEENS4_39AutoVectorizingCopyWithAssumedAlignmentILi128EEENS4_14SM90_TMA_STOREES20_S22_S22_EEEvvEEEEvNT_6ParamsE --------------------------
	.section	.text._ZN7cutlass13device_kernelINS_4gemm6kernel13GemmUniversalIN4cute5tupleIJiiiiEEENS1_10collective13CollectiveMmaINS1_35MainloopSm100TmaUmmaWarpSpecializedILi6ELi2ELi4ENS5_IJNS4_1CILi1EEESB_SB_EEEEENS5_IJNSA_ILi128EEESE_NSA_ILi64EEEEEENS_6half_tENS5_IJlSB_lEEESH_SI_NS4_8TiledMMAINS4_8MMA_AtomIJNS4_20SM100_MMA_F16BF16_SSISH_SH_fLi128ELi128ELNS4_4UMMA5MajorE0ELSN_0ELNSM_7ScaleInE0ELSO_0EEEEEENS4_6LayoutISC_NS5_IJNSA_ILi0EEESS_SS_EEEEENS5_IJNS4_10UnderscoreESV_SV_EEEEENS4_13SM90_TMA_LOADENS4_14ComposedLayoutINS4_7SwizzleILi3ELi4ELi3EEENS4_18smem_ptr_flag_bitsILi16EEENSR_INS5_IJNSA_ILi8EEESF_EEENS5_IJSF_SB_EEEEEEEvNS4_8identityESY_S18_vS19_EENS_8epilogue10collective18CollectiveEpilogueINS1B_23Sm100TmaWarpSpecializedILi4ELi2ELi32ELb1ELb0EEEJSG_NS5_IJNSR_ISE_SB_EENSR_INSA_ILi32EEESB_EEEEESH_SI_SH_SI_NS1B_6fusion15FusionCallbacksIS1F_NS1K_13LinCombEltActINS1B_6thread4SiLuESH_fSH_fLNS_15FloatRoundStyleE2EEESG_S1J_JEEENS4_5SM1004TMEM4LOAD26SM100_TMEM_LOAD_32dp32b32xESY_NSZ_INS10_ILi2ELi4ELi3EEES13_NSR_INS5_IJS14_S1H_EEENS5_IJS1H_SB_EEEEEEENS4_39AutoVectorizingCopyWithAssumedAlignmentILi128EEENS4_14SM90_TMA_STOREES20_S22_S22_EEEvvEEEEvNT_6ParamsE,"ax",@progbits
	.align	128
.text._ZN7cutlass13device_kernelINS_4gemm6kernel13GemmUniversalIN4cute5tupleIJiiiiEEENS1_10collective13CollectiveMmaINS1_35MainloopSm100TmaUmmaWarpSpecializedILi6ELi2ELi4ENS5_IJNS4_1CILi1EEESB_SB_EEEEENS5_IJNSA_ILi128EEESE_NSA_ILi64EEEEEENS_6half_tENS5_IJlSB_lEEESH_SI_NS4_8TiledMMAINS4_8MMA_AtomIJNS4_20SM100_MMA_F16BF16_SSISH_SH_fLi128ELi128ELNS4_4UMMA5MajorE0ELSN_0ELNSM_7ScaleInE0ELSO_0EEEEEENS4_6LayoutISC_NS5_IJNSA_ILi0EEESS_SS_EEEEENS5_IJNS4_10UnderscoreESV_SV_EEEEENS4_13SM90_TMA_LOADENS4_14ComposedLayoutINS4_7SwizzleILi3ELi4ELi3EEENS4_18smem_ptr_flag_bitsILi16EEENSR_INS5_IJNSA_ILi8EEESF_EEENS5_IJSF_SB_EEEEEEEvNS4_8identityESY_S18_vS19_EENS_8epilogue10collective18CollectiveEpilogueINS1B_23Sm100TmaWarpSpecializedILi4ELi2ELi32ELb1ELb0EEEJSG_NS5_IJNSR_ISE_SB_EENSR_INSA_ILi32EEESB_EEEEESH_SI_SH_SI_NS1B_6fusion15FusionCallbacksIS1F_NS1K_13LinCombEltActINS1B_6thread4SiLuESH_fSH_fLNS_15FloatRoundStyleE2EEESG_S1J_JEEENS4_5SM1004TMEM4LOAD26SM100_TMEM_LOAD_32dp32b32xESY_NSZ_INS10_ILi2ELi4ELi3EEES13_NSR_INS5_IJS14_S1H_EEENS5_IJS1H_SB_EEEEEEENS4_39AutoVectorizingCopyWithAssumedAlignmentILi128EEENS4_14SM90_TMA_STOREES20_S22_S22_EEEvvEEEEvNT_6ParamsE:
        .type           _ZN7cutlass13device_kernelINS_4gemm6kernel13GemmUniversalIN4cute5tupleIJiiiiEEENS1_10collective13CollectiveMmaINS1_35MainloopSm100TmaUmmaWarpSpecializedILi6ELi2ELi4ENS5_IJNS4_1CILi1EEESB_SB_EEEEENS5_IJNSA_ILi128EEESE_NSA_ILi64EEEEEENS_6half_tENS5_IJlSB_lEEESH_SI_NS4_8TiledMMAINS4_8MMA_AtomIJNS4_20SM100_MMA_F16BF16_SSISH_SH_fLi128ELi128ELNS4_4UMMA5MajorE0ELSN_0ELNSM_7ScaleInE0ELSO_0EEEEEENS4_6LayoutISC_NS5_IJNSA_ILi0EEESS_SS_EEEEENS5_IJNS4_10UnderscoreESV_SV_EEEEENS4_13SM90_TMA_LOADENS4_14ComposedLayoutINS4_7SwizzleILi3ELi4ELi3EEENS4_18smem_ptr_flag_bitsILi16EEENSR_INS5_IJNSA_ILi8EEESF_EEENS5_IJSF_SB_EEEEEEEvNS4_8identityESY_S18_vS19_EENS_8epilogue10collective18CollectiveEpilogueINS1B_23Sm100TmaWarpSpecializedILi4ELi2ELi32ELb1ELb0EEEJSG_NS5_IJNSR_ISE_SB_EENSR_INSA_ILi32EEESB_EEEEESH_SI_SH_SI_NS1B_6fusion15FusionCallbacksIS1F_NS1K_13LinCombEltActINS1B_6thread4SiLuESH_fSH_fLNS_15FloatRoundStyleE2EEESG_S1J_JEEENS4_5SM1004TMEM4LOAD26SM100_TMEM_LOAD_32dp32b32xESY_NSZ_INS10_ILi2ELi4ELi3EEES13_NSR_INS5_IJS14_S1H_EEENS5_IJS1H_SB_EEEEEEENS4_39AutoVectorizingCopyWithAssumedAlignmentILi128EEENS4_14SM90_TMA_STOREES20_S22_S22_EEEvvEEEEvNT_6ParamsE,@function
        .size           _ZN7cutlass13device_kernelINS_4gemm6kernel13GemmUniversalIN4cute5tupleIJiiiiEEENS1_10collective13CollectiveMmaINS1_35MainloopSm100TmaUmmaWarpSpecializedILi6ELi2ELi4ENS5_IJNS4_1CILi1EEESB_SB_EEEEENS5_IJNSA_ILi128EEESE_NSA_ILi64EEEEEENS_6half_tENS5_IJlSB_lEEESH_SI_NS4_8TiledMMAINS4_8MMA_AtomIJNS4_20SM100_MMA_F16BF16_SSISH_SH_fLi128ELi128ELNS4_4UMMA5MajorE0ELSN_0ELNSM_7ScaleInE0ELSO_0EEEEEENS4_6LayoutISC_NS5_IJNSA_ILi0EEESS_SS_EEEEENS5_IJNS4_10UnderscoreESV_SV_EEEEENS4_13SM90_TMA_LOADENS4_14ComposedLayoutINS4_7SwizzleILi3ELi4ELi3EEENS4_18smem_ptr_flag_bitsILi16EEENSR_INS5_IJNSA_ILi8EEESF_EEENS5_IJSF_SB_EEEEEEEvNS4_8identityESY_S18_vS19_EENS_8epilogue10collective18CollectiveEpilogueINS1B_23Sm100TmaWarpSpecializedILi4ELi2ELi32ELb1ELb0EEEJSG_NS5_IJNSR_ISE_SB_EENSR_INSA_ILi32EEESB_EEEEESH_SI_SH_SI_NS1B_6fusion15FusionCallbacksIS1F_NS1K_13LinCombEltActINS1B_6thread4SiLuESH_fSH_fLNS_15FloatRoundStyleE2EEESG_S1J_JEEENS4_5SM1004TMEM4LOAD26SM100_TMEM_LOAD_32dp32b32xESY_NSZ_INS10_ILi2ELi4ELi3EEES13_NSR_INS5_IJS14_S1H_EEENS5_IJS1H_SB_EEEEEEENS4_39AutoVectorizingCopyWithAssumedAlignmentILi128EEENS4_14SM90_TMA_STOREES20_S22_S22_EEEvvEEEEvNT_6ParamsE,(.L_x_266 - _ZN7cutlass13device_kernelINS_4gemm6kernel13GemmUniversalIN4cute5tupleIJiiiiEEENS1_10collective13CollectiveMmaINS1_35MainloopSm100TmaUmmaWarpSpecializedILi6ELi2ELi4ENS5_IJNS4_1CILi1EEESB_SB_EEEEENS5_IJNSA_ILi128EEESE_NSA_ILi64EEEEEENS_6half_tENS5_IJlSB_lEEESH_SI_NS4_8TiledMMAINS4_8MMA_AtomIJNS4_20SM100_MMA_F16BF16_SSISH_SH_fLi128ELi128ELNS4_4UMMA5MajorE0ELSN_0ELNSM_7ScaleInE0ELSO_0EEEEEENS4_6LayoutISC_NS5_IJNSA_ILi0EEESS_SS_EEEEENS5_IJNS4_10UnderscoreESV_SV_EEEEENS4_13SM90_TMA_LOADENS4_14ComposedLayoutINS4_7SwizzleILi3ELi4ELi3EEENS4_18smem_ptr_flag_bitsILi16EEENSR_INS5_IJNSA_ILi8EEESF_EEENS5_IJSF_SB_EEEEEEEvNS4_8identityESY_S18_vS19_EENS_8epilogue10collective18CollectiveEpilogueINS1B_23Sm100TmaWarpSpecializedILi4ELi2ELi32ELb1ELb0EEEJSG_NS5_IJNSR_ISE_SB_EENSR_INSA_ILi32EEESB_EEEEESH_SI_SH_SI_NS1B_6fusion15FusionCallbacksIS1F_NS1K_13LinCombEltActINS1B_6thread4SiLuESH_fSH_fLNS_15FloatRoundStyleE2EEESG_S1J_JEEENS4_5SM1004TMEM4LOAD26SM100_TMEM_LOAD_32dp32b32xESY_NSZ_INS10_ILi2ELi4ELi3EEES13_NSR_INS5_IJS14_S1H_EEENS5_IJS1H_SB_EEEEEEENS4_39AutoVectorizingCopyWithAssumedAlignmentILi128EEENS4_14SM90_TMA_STOREES20_S22_S22_EEEvvEEEEvNT_6ParamsE)
        .other          _ZN7cutlass13device_kernelINS_4gemm6kernel13GemmUniversalIN4cute5tupleIJiiiiEEENS1_10collective13CollectiveMmaINS1_35MainloopSm100TmaUmmaWarpSpecializedILi6ELi2ELi4ENS5_IJNS4_1CILi1EEESB_SB_EEEEENS5_IJNSA_ILi128EEESE_NSA_ILi64EEEEEENS_6half_tENS5_IJlSB_lEEESH_SI_NS4_8TiledMMAINS4_8MMA_AtomIJNS4_20SM100_MMA_F16BF16_SSISH_SH_fLi128ELi128ELNS4_4UMMA5MajorE0ELSN_0ELNSM_7ScaleInE0ELSO_0EEEEEENS4_6LayoutISC_NS5_IJNSA_ILi0EEESS_SS_EEEEENS5_IJNS4_10UnderscoreESV_SV_EEEEENS4_13SM90_TMA_LOADENS4_14ComposedLayoutINS4_7SwizzleILi3ELi4ELi3EEENS4_18smem_ptr_flag_bitsILi16EEENSR_INS5_IJNSA_ILi8EEESF_EEENS5_IJSF_SB_EEEEEEEvNS4_8identityESY_S18_vS19_EENS_8epilogue10collective18CollectiveEpilogueINS1B_23Sm100TmaWarpSpecializedILi4ELi2ELi32ELb1ELb0EEEJSG_NS5_IJNSR_ISE_SB_EENSR_INSA_ILi32EEESB_EEEEESH_SI_SH_SI_NS1B_6fusion15FusionCallbacksIS1F_NS1K_13LinCombEltActINS1B_6thread4SiLuESH_fSH_fLNS_15FloatRoundStyleE2EEESG_S1J_JEEENS4_5SM1004TMEM4LOAD26SM100_TMEM_LOAD_32dp32b32xESY_NSZ_INS10_ILi2ELi4ELi3EEES13_NSR_INS5_IJS14_S1H_EEENS5_IJS1H_SB_EEEEEEENS4_39AutoVectorizingCopyWithAssumedAlignmentILi128EEENS4_14SM90_TMA_STOREES20_S22_S22_EEEvvEEEEvNT_6ParamsE,@"STO_CUDA_ENTRY STV_DEFAULT"
_ZN7cutlass13device_kernelINS_4gemm6kernel13GemmUniversalIN4cute5tupleIJiiiiEEENS1_10collective13CollectiveMmaINS1_35MainloopSm100TmaUmmaWarpSpecializedILi6ELi2ELi4ENS5_IJNS4_1CILi1EEESB_SB_EEEEENS5_IJNSA_ILi128EEESE_NSA_ILi64EEEEEENS_6half_tENS5_IJlSB_lEEESH_SI_NS4_8TiledMMAINS4_8MMA_AtomIJNS4_20SM100_MMA_F16BF16_SSISH_SH_fLi128ELi128ELNS4_4UMMA5MajorE0ELSN_0ELNSM_7ScaleInE0ELSO_0EEEEEENS4_6LayoutISC_NS5_IJNSA_ILi0EEESS_SS_EEEEENS5_IJNS4_10UnderscoreESV_SV_EEEEENS4_13SM90_TMA_LOADENS4_14ComposedLayoutINS4_7SwizzleILi3ELi4ELi3EEENS4_18smem_ptr_flag_bitsILi16EEENSR_INS5_IJNSA_ILi8EEESF_EEENS5_IJSF_SB_EEEEEEEvNS4_8identityESY_S18_vS19_EENS_8epilogue10collective18CollectiveEpilogueINS1B_23Sm100TmaWarpSpecializedILi4ELi2ELi32ELb1ELb0EEEJSG_NS5_IJNSR_ISE_SB_EENSR_INSA_ILi32EEESB_EEEEESH_SI_SH_SI_NS1B_6fusion15FusionCallbacksIS1F_NS1K_13LinCombEltActINS1B_6thread4SiLuESH_fSH_fLNS_15FloatRoundStyleE2EEESG_S1J_JEEENS4_5SM1004TMEM4LOAD26SM100_TMEM_LOAD_32dp32b32xESY_NSZ_INS10_ILi2ELi4ELi3EEES13_NSR_INS5_IJS14_S1H_EEENS5_IJS1H_SB_EEEEEEENS4_39AutoVectorizingCopyWithAssumedAlignmentILi128EEENS4_14SM90_TMA_STOREES20_S22_S22_EEEvvEEEEvNT_6ParamsE:
[----:B------:R-:W1:Y:S01]  /*0000*/  LDC R1, c[0x0][0x37c] ;  /* 0x0000df00ff017b82 */ /* 0x000e620000000800 */
[----:B------:R-:W2:Y:S01]  /*0010*/  S2R R153, SR_TID.X ;  /* 0x0000000000997919 */ /* 0x000ea20000002100 */
[----:B------:R-:W3:Y:S01]  /*0020*/  LDCU.64 UR6, c[0x0][0x890] ;  /* 0x00011200ff0677ac */ /* 0x000ee20008000a00 */
[----:B------:R-:W-:Y:S02]  /*0030*/  PRMT R133, RZ, 0x7610, R133 ;  /* 0x00007610ff857816 */ /* 0x000fe40000000085 */
[----:B------:R-:W-:Y:S01]  /*0040*/  ELECT P5, URZ, PT ;  /* 0x0000000000ff782f */ /* 0x000fe200038a0000 */
[----:B------:R-:W4:Y:S01]  /*0050*/  LDCU.64 UR38, c[0x0][0x358] ;  /* 0x00006b00ff2677ac */ /* 0x000f220008000a00 */
[----:B---3--:R-:W-:-:S04]  /*0060*/  UISETP.NE.U32.AND UP2, UPT, UR6, URZ, UPT ;  /* 0x000000ff0600728c */ /* 0x008fc8000bf45070 */
[----:B------:R-:W-:Y:S01]  /*0070*/  UISETP.NE.AND.EX UP2, UPT, UR7, URZ, UPT, UP2 ;  /* 0x000000ff0700728c */ /* 0x000fe2000bf45320 */
[----:B--2---:R-:W-:-:S05]  /*0080*/  SHF.R.U32.HI R156, RZ, 0x5, R153 ;  /* 0x00000005ff9c7819 */ /* 0x004fca0000011699 */
[----:B------:R-:W2:Y:S02]  /*0090*/  SHFL.IDX PT, R0, R156, RZ, 0x1f ;  /* 0x00001fff9c007589 */ /* 0x000ea400000e0000 */
[----:B--2---:R-:W-:Y:S01]  /*00a0*/  R2UR UR8, R0 ;  /* 0x00000000000872ca */ /* 0x004fe200000e0000 */
[----:B-1--4-:R-:W-:Y:S05]  /*00b0*/  BRA.U UP2, `(.L_x_0) ;  /* 0x00000001022c7547 */ /* 0x012fea000b800000 */
[----:B------:R-:W1:Y:S02]  /*00c0*/  LDCU.64 UR4, c[0x0][0x888] ;  /* 0x00011100ff0477ac */ /* 0x000e640008000a00 */
[----:B-1----:R-:W-:-:S04]  /*00d0*/  UISETP.NE.U32.AND UP0, UPT, UR4, URZ, UPT ;  /* 0x000000ff0400728c */ /* 0x002fc8000bf05070 */
[----:B------:R-:W-:-:S09]  /*00e0*/  UISETP.NE.AND.EX UP0, UPT, UR5, URZ, UPT, UP0 ;  /* 0x000000ff0500728c */ /* 0x000fd2000bf05300 */
[----:B------:R-:W-:Y:S05]  /*00f0*/  BRA.U !UP0, `(.L_x_1) ;  /* 0x0000000108107547 */ /* 0x000fea000b800000 */
[----:B------:R-:W1:Y:S02]  /*0100*/  LDC.64 R2, c[0x0][0x888] ;  /* 0x00022200ff027b82 */ /* 0x000e640000000a00 */
[----:B-1----:R1:W5:Y:S01]  /*0110*/  LDG.E R91, desc[UR38][R2.64] ;  /* 0x00000026025b7981 */ /* 0x002362000c1e1900 */
[----:B------:R-:W-:Y:S01]  /*0120*/  HFMA2 R133, -RZ, RZ, 0, 5.9604644775390625e-08 ;  /* 0x00000001ff857431 */ /* 0x000fe200000001ff */
[----:B------:R-:W-:Y:S05]  /*0130*/  BRA `(.L_x_0) ;  /* 0x00000000000c7947 */ /* 0x000fea0003800000 */
.L_x_1:
[----:B------:R-:W1:Y:S01]  /*0140*/  LDCU UR4, c[0x0][0x880] ;  /* 0x00011000ff0477ac */ /* 0x000e620008000800 */
[----:B------:R-:W-:Y:S01]  /*0150*/  HFMA2 R133, -RZ, RZ, 0, 5.9604644775390625e-08 ;  /* 0x00000001ff857431 */ /* 0x000fe200000001ff */
[----:B-1----:R-:W-:-:S07]  /*0160*/  MOV R91, UR4 ;  /* 0x00000004005b7c02 */ /* 0x002fce0008000f00 */
.L_x_0:
[----:B------:R-:W2:Y:S02]  /*0170*/  LDCU.64 UR4, c[0x0][0x8b0] ;  /* 0x00011600ff0477ac */ /* 0x000ea40008000a00 */
[----:B--2---:R-:W-:-:S04]  /*0180*/  UISETP.NE.U32.AND UP0, UPT, UR4, URZ, UPT ;  /* 0x000000ff0400728c */ /* 0x004fc8000bf05070 */
[----:B------:R-:W-:-:S09]  /*0190*/  UISETP.NE.AND.EX UP0, UPT, UR5, URZ, UPT, UP0 ;  /* 0x000000ff0500728c */ /* 0x000fd2000bf05300 */
[----:B------:R-:W-:Y:S05]  /*01a0*/  BRA.U UP0, `(.L_x_2) ;  /* 0x0000000100247547 */ /* 0x000fea000b800000 */
[----:B------:R-:W2:Y:S02]  /*01b0*/  LDCU.64 UR4, c[0x0][0x8a8] ;  /* 0x00011500ff0477ac */ /* 0x000ea40008000a00 */
[----:B--2---:R-:W-:-:S04]  /*01c0*/  UISETP.NE.U32.AND UP0, UPT, UR4, URZ, UPT ;  /* 0x000000ff0400728c */ /* 0x004fc8000bf05070 */
[----:B------:R-:W-:-:S09]  /*01d0*/  UISETP.NE.AND.EX UP0, UPT, UR5, URZ, UPT, UP0 ;  /* 0x000000ff0500728c */ /* 0x000fd2000bf05300 */
[----:B------:R-:W-:Y:S05]  /*01e0*/  BRA.U !UP0, `(.L_x_3) ;  /* 0x00000001080c7547 */ /* 0x000fea000b800000 */
[----:B-1----:R-:W1:Y:S02]  /*01f0*/  LDC.64 R2, c[0x0][0x8a8] ;  /* 0x00022a00ff027b82 */ /* 0x002e640000000a00 */
[----:B-1----:R2:W5:Y:S01]  /*0200*/  LDG.E R71, desc[UR38][R2.64] ;  /* 0x0000002602477981 */ /* 0x002562000c1e1900 */
[----:B------:R-:W-:Y:S05]  /*0210*/  BRA `(.L_x_2) ;  /* 0x0000000000087947 */ /* 0x000fea0003800000 */
.L_x_3:
[----:B------:R-:W2:Y:S02]  /*0220*/  LDCU UR4, c[0x0][0x8a0] ;  /* 0x00011400ff0477ac */ /* 0x000ea40008000800 */
[----:B--2---:R-:W-:Y:S02]  /*0230*/  MOV R71, UR4 ;  /* 0x0000000400477c02 */ /* 0x004fe40008000f00 */
.L_x_2:
[----:B------:R-:W-:Y:S01]  /*0240*/  IMAD.U32 R0, RZ, RZ, UR8 ;  /* 0x00000008ff007e24 */ /* 0x000fe2000f8e00ff */
[----:B------:R-:W-:Y:S04]  /*0250*/  BSSY.RECONVERGENT B0, `(.L_x_4) ;  /* 0x000000c000007945 */ /* 0x000fe80003800200 */
[C---:B------:R-:W-:Y:S02]  /*0260*/  ISETP.NE.OR P1, PT, R0.reuse, 0x1, !P5 ;  /* 0x000000010000780c */ /* 0x040fe40006f25670 */
[----:B------:R-:W-:-:S11]  /*0270*/  ISETP.NE.OR P0, PT, R0, 0x3, !P5 ;  /* 0x000000030000780c */ /* 0x000fd60006f05670 */
[----:B------:R-:W-:Y:S05]  /*0280*/  @P1 BRA `(.L_x_5) ;  /* 0x0000000000201947 */ /* 0x000fea0003800000 */
[----:B------:R-:W3:Y:S02]  /*0290*/  LDCU.64 UR4, c[0x0][0x348] ;  /* 0x00006900ff0477ac */ /* 0x000ee40008000a00 */
[----:B---3--:R-:W-:Y:S02]  /*02a0*/  UIADD3 UR10, UP1, UPT, UR4, 0x80, URZ ;  /* 0x00000080040a7890 */ /* 0x008fe4000ff3e0ff */
[----:B------:R-:W-:Y:S02]  /*02b0*/  UIADD3 UR4, UP0, UPT, UR4, 0x180, URZ ;  /* 0x0000018004047890 */ /* 0x000fe4000ff1e0ff */
[----:B------:R-:W-:Y:S02]  /*02c0*/  UIADD3.X UR11, UPT, UPT, URZ, UR5, URZ, UP1, !UPT ;  /* 0x00000005ff0b7290 */ /* 0x000fe40008ffe4ff */
[----:B------:R-:W-:-:S07]  /*02d0*/  UIADD3.X UR5, UPT, UPT, URZ, UR5, URZ, UP0, !UPT ;  /* 0x00000005ff057290 */ /* 0x000fce00087fe4ff */
[----:B------:R3:W-:Y:S02]  /*02e0*/  UTMACCTL.PF [UR10] ;  /* 0x000000000a0079b9 */ /* 0x0007e40008040000 */
[----:B------:R3:W-:Y:S02]  /*02f0*/  UTMACCTL.PF [UR4] ;  /* 0x00000000040079b9 */ /* 0x0007e40008040000 */
[----:B---3--:R-:W-:Y:S01]  /*0300*/  NOP ;  /* 0x0000000000007918 */ /* 0x008fe20000000000 */
.L_x_5:
[----:B------:R-:W-:Y:S05]  /*0310*/  BSYNC.RECONVERGENT B0 ;  /* 0x0000000000007941 */ /* 0x000fea0003800200 */
.L_x_4:
[----:B------:R-:W-:Y:S04]  /*0320*/  BSSY.RECONVERGENT B0, `(.L_x_6) ;  /* 0x000000a000007945 */ /* 0x000fe80003800200 */
        /* <DEDUP_REMOVED lines=9> */
.L_x_7:
[----:B------:R-:W-:Y:S05]  /*03c0*/  BSYNC.RECONVERGENT B0 ;  /* 0x0000000000007941 */ /* 0x000fea0003800200 */
.L_x_6:
[----:B------:R-:W3:Y:S01]  /*03d0*/  LDCU.64 UR4, c[0x0][0x888] ;  /* 0x00011100ff0477ac */ /* 0x000ee20008000a00 */
[----:B------:R-:W-:Y:S02]  /*03e0*/  UISETP.EQ.U32.AND UP0, UPT, UR6, URZ, UPT ;  /* 0x000000ff0600728c */ /* 0x000fe4000bf02070 */
[----:B------:R-:W-:Y:S02]  /*03f0*/  UPLOP3.LUT UP3, UPT, UPT, UPT, UPT, 0x40, 0x4 ;  /* 0x000000000004789c */ /* 0x000fe40003f6e870 */
[----:B---3--:R-:W-:-:S04]  /*0400*/  UISETP.NE.U32.AND UP1, UPT, UR4, URZ, UPT ;  /* 0x000000ff0400728c */ /* 0x008fc8000bf25070 */
[----:B------:R-:W-:-:S04]  /*0410*/  UISETP.NE.AND.EX UP1, UPT, UR5, URZ, UPT, UP1 ;  /* 0x000000ff0500728c */ /* 0x000fc8000bf25310 */
[----:B------:R-:W-:-:S04]  /*0420*/  UISETP.EQ.OR.EX UP4, UPT, UR7, URZ, !UP1, UP0 ;  /* 0x000000ff0700728c */ /* 0x000fc8000cf82700 */
[----:B------:R-:W-:-:S05]  /*0430*/  UP2UR UR45, UPR, URZ, 0x10 ;  /* 0x00000010ff2d7883 */ /* 0x000fca0008000000 */
[----:B------:R-:W-:Y:S07]  /*0440*/  BRA.U !UP4, `(.L_x_8) ;  /* 0x000000010c147547 */ /* 0x000fee000b800000 */
[----:B------:R-:W-:Y:S01]  /*0450*/  PLOP3.LUT P1, PT, PT, PT, UP2, 0x80, 0x8 ;  /* 0x000000000008781c */ /* 0x000fe20003f2f028 */
[----:B------:R-:W-:-:S12]  /*0460*/  UPLOP3.LUT UP3, UPT, UPT, UPT, UP1, 0x40, 0x4 ;  /* 0x000000000004789c */ /* 0x000fd80003f6e810 */
[----:B-----5:R-:W-:-:S13]  /*0470*/  @!P1 FSETP.EQ.AND P0, PT, R91, RZ, PT ;  /* 0x000000ff5b00920b */ /* 0x020fda0003f02000 */
[----:B------:R-:W-:Y:S01]  /*0480*/  @!P1 VOTEU.ANY UP0, P0 ;  /* 0x0000000000ff9886 */ /* 0x000fe20000000100 */
[----:B------:R-:W-:-:S11]  /*0490*/  @!UP2 UPLOP3.LUT UP3, UPT, UPT, UPT, UP0, 0x80, 0x8 ;  /* 0x000000000008a89c */ /* 0x000fd60003f6f000 */
.L_x_8:
[----:B-12---:R-:W1:Y:S01]  /*04a0*/  SHFL.IDX PT, R2, R156, RZ, 0x1f ;  /* 0x00001fff9c027589 */ /* 0x006e6200000e0000 */
[----:B------:R-:W-:-:S04]  /*04b0*/  UISETP.NE.AND UP0, UPT, UR8, 0x2, UPT ;  /* 0x000000020800788c */ /* 0x000fc8000bf05270 */
[----:B------:R-:W-:Y:S01]  /*04c0*/  USEL UR6, URZ, 0x1, UP0 ;  /* 0x00000001ff067887 */ /* 0x000fe20008000000 */
[----:B-1----:R-:W-:-:S13]  /*04d0*/  ISETP.NE.AND P0, PT, R2, RZ, PT ;  /* 0x000000ff0200720c */ /* 0x002fda0003f05270 */
[----:B------:R-:W-:Y:S05]  /*04e0*/  @P0 BRA `(.L_x_9) ;  /* 0x0000000000580947 */ /* 0x000fea0003800000 */
[----:B------:R-:W1:Y:S01]  /*04f0*/  S2UR UR5, SR_CgaCtaId ;  /* 0x00000000000579c3 */ /* 0x000e620000008800 */
[----:B------:R-:W-:Y:S01]  /*0500*/  UMOV UR7, 0x400 ;  /* 0x0000040000077882 */ /* 0x000fe20000000000 */
[----:B------:R-:W-:Y:S01]  /*0510*/  UMOV UR4, 0x1 ;  /* 0x0000000100047882 */ /* 0x000fe20000000000 */
[----:B------:R-:W-:Y:S01]  /*0520*/  ELECT P0, URZ, PT ;  /* 0x0000000000ff782f */ /* 0x000fe20003800000 */
[----:B------:R-:W-:-:S04]  /*0530*/  UIADD3 UR10, UPT, UPT, -UR4, 0x100000, URZ ;  /* 0x00100000040a7890 */ /* 0x000fc8000fffe1ff */
[----:B------:R-:W-:Y:S02]  /*0540*/  USHF.L.U32 UR11, UR10, 0xb, URZ ;  /* 0x0000000b0a0b7899 */ /* 0x000fe400080006ff */
[----:B------:R-:W-:Y:S02]  /*0550*/  USHF.L.U32 UR10, UR10, 0x1, URZ ;  /* 0x000000010a0a7899 */ /* 0x000fe400080006ff */
[----:B-1----:R-:W-:Y:S01]  /*0560*/  ULEA UR5, UR5, UR7, 0x18 ;  /* 0x0000000705057291 */ /* 0x002fe2000f8ec0ff */
[----:B------:R-:W1:Y:S11]  /*0570*/  FENCE.VIEW.ASYNC.S ;  /* 0x00000000000073c6 */ /* 0x000e760000000000 */
[----:B-1----:R1:W2:Y:S01]  /*0580*/  SYNCS.EXCH.64 URZ, [UR5], UR10 ;  /* 0x0000000a05ff75b2 */ /* 0x0022a20008000100 */
[----:B------:R1:W3:Y:S01]  /*0590*/  SYNCS.EXCH.64 URZ, [UR5+0x30], UR10 ;  /* 0x0000300a05ff75b2 */ /* 0x0002e20008000100 */
[----:B------:R1:W4:Y:S01]  /*05a0*/  SYNCS.EXCH.64 URZ, [UR5+0x8], UR10 ;  /* 0x0000080a05ff75b2 */ /* 0x0003220008000100 */
[----:B------:R1:W1:Y:S01]  /*05b0*/  SYNCS.EXCH.64 URZ, [UR5+0x38], UR10 ;  /* 0x0000380a05ff75b2 */ /* 0x0002620008000100 */
        /* <DEDUP_REMOVED lines=8> */
[----:B------:R-:W-:Y:S01]  /*0640*/  NOP ;  /* 0x0000000000007918 */ /* 0x000fe20000000000 */
.L_x_9:
[----:B------:R-:W2:Y:S01]  /*0650*/  SHFL.IDX PT, R2, R156, RZ, 0x1f ;  /* 0x00001fff9c027589 */ /* 0x000ea200000e0000 */
[----:B------:R-:W-:Y:S01]  /*0660*/  NOP ;  /* 0x0000000000007918 */ /* 0x000fe20000000000 */
[----:B--2---:R-:W-:-:S13]  /*0670*/  ISETP.NE.AND P0, PT, R2, 0x1, PT ;  /* 0x000000010200780c */ /* 0x004fda0003f05270 */
[----:B------:R-:W-:Y:S05]  /*0680*/  @P0 BRA `(.L_x_10) ;  /* 0x0000000000580947 */ /* 0x000fea0003800000 */
[----:B------:R-:W2:Y:S01]  /*0690*/  S2UR UR7, SR_CgaCtaId ;  /* 0x00000000000779c3 */ /* 0x000ea20000008800 */
[----:B------:R-:W-:Y:S01]  /*06a0*/  UMOV UR9, 0x400 ;  /* 0x0000040000097882 */ /* 0x000fe20000000000 */
[----:B-1----:R-:W-:Y:S01]  /*06b0*/  UMOV UR5, 0x20 ;  /* 0x0000002000057882 */ /* 0x002fe20000000000 */
[----:B------:R-:W-:Y:S01]  /*06c0*/  UMOV UR4, 0x80 ;  /* 0x0000008000047882 */ /* 0x000fe20000000000 */
[----:B------:R-:W-:-:S04]  /*06d0*/  UIADD3 UR10, UPT, UPT, -UR5, 0x100000, URZ ;  /* 0x00100000050a7890 */ /* 0x000fc8000fffe1ff */
[----:B------:R-:W-:Y:S02]  /*06e0*/  USHF.L.U32 UR11, UR10, 0xb, URZ ;  /* 0x0000000b0a0b7899 */ /* 0x000fe400080006ff */
[----:B------:R-:W-:Y:S02]  /*06f0*/  USHF.L.U32 UR10, UR10, 0x1, URZ ;  /* 0x000000010a0a7899 */ /* 0x000fe400080006ff */
[----:B------:R-:W-:-:S04]  /*0700*/  UIADD3 UR4, UPT, UPT, -UR4, 0x100000, URZ ;  /* 0x0010000004047890 */ /* 0x000fc8000fffe1ff */
[----:B------:R-:W-:Y:S02]  /*0710*/  USHF.L.U32 UR5, UR4, 0xb, URZ ;  /* 0x0000000b04057899 */ /* 0x000fe400080006ff */
[----:B------:R-:W-:Y:S01]  /*0720*/  USHF.L.U32 UR4, UR4, 0x1, URZ ;  /* 0x0000000104047899 */ /* 0x000fe200080006ff */
[----:B------:R-:W-:Y:S01]  /*0730*/  ELECT P0, URZ, PT ;  /* 0x0000000000ff782f */ /* 0x000fe20003800000 */
[----:B--2---:R-:W-:Y:S01]  /*0740*/  ULEA UR7, UR7, UR9, 0x18 ;  /* 0x0000000907077291 */ /* 0x004fe2000f8ec0ff */
[----:B------:R-:W1:Y:S11]  /*0750*/  FENCE.VIEW.ASYNC.S ;  /* 0x00000000000073c6 */ /* 0x000e760000000000 */
[----:B-1----:R2:W1:Y:S01]  /*0760*/  SYNCS.EXCH.64 URZ, [UR7+0x60], UR10 ;  /* 0x0000600a07ff75b2 */ /* 0x0024620008000100 */
[----:B------:R2:W1:Y:S01]  /*0770*/  SYNCS.EXCH.64 URZ, [UR7+0x80], UR4 ;  /* 0x0000800407ff75b2 */ /* 0x0004620008000100 */
[----:B------:R2:W1:Y:S01]  /*0780*/  SYNCS.EXCH.64 URZ, [UR7+0x68], UR10 ;  /* 0x0000680a07ff75b2 */ /* 0x0004620008000100 */
[----:B------:R2:W1:Y:S01]  /*0790*/  SYNCS.EXCH.64 URZ, [UR7+0x88], UR4 ;  /* 0x0000880407ff75b2 */ /* 0x0004620008000100 */
[----:B------:R2:W1:Y:S01]  /*07a0*/  SYNCS.EXCH.64 URZ, [UR7+0x70], UR10 ;  /* 0x0000700a07ff75b2 */ /* 0x0004620008000100 */
[----:B------:R2:W1:Y:S01]  /*07b0*/  SYNCS.EXCH.64 URZ, [UR7+0x90], UR4 ;  /* 0x0000900407ff75b2 */ /* 0x0004620008000100 */
[----:B------:R2:W1:Y:S01]  /*07c0*/  SYNCS.EXCH.64 URZ, [UR7+0x78], UR10 ;  /* 0x0000780a07ff75b2 */ /* 0x0004620008000100 */
[----:B------:R2:W1:Y:S02]  /*07d0*/  SYNCS.EXCH.64 URZ, [UR7+0x98], UR4 ;  /* 0x0000980407ff75b2 */ /* 0x0004640008000100 */
[----:B--2---:R-:W-:Y:S01]  /*07e0*/  NOP ;  /* 0x0000000000007918 */ /* 0x004fe20000000000 */
.L_x_10:
[----:B------:R-:W2:Y:S01]  /*07f0*/  SHFL.IDX PT, R2, R156, RZ, 0x1f ;  /* 0x00001fff9c027589 */ /* 0x000ea200000e0000 */
[----:B------:R-:W-:Y:S01]  /*0800*/  NOP ;  /* 0x0000000000007918 */ /* 0x000fe20000000000 */
[----:B--2---:R-:W-:-:S13]  /*0810*/  ISETP.NE.AND P0, PT, R2, 0x3, PT ;  /* 0x000000030200780c */ /* 0x004fda0003f05270 */
[----:B------:R-:W-:Y:S05]  /*0820*/  @P0 BRA `(.L_x_11) ;  /* 0x0000000000300947 */ /* 0x000fea0003800000 */
[----:B-1----:R-:W1:Y:S01]  /*0830*/  S2UR UR5, SR_CgaCtaId ;  /* 0x00000000000579c3 */ /* 0x002e620000008800 */
        /* <DEDUP_REMOVED lines=8> */
[----:B-1----:R2:W1:Y:S01]  /*08c0*/  SYNCS.EXCH.64 URZ, [UR5+0xa0], UR10 ;  /* 0x0000a00a05ff75b2 */ /* 0x0024620008000100 */
[----:B------:R2:W1:Y:S02]  /*08d0*/  SYNCS.EXCH.64 URZ, [UR5+0xa8], UR10 ;  /* 0x0000a80a05ff75b2 */ /* 0x0004640008000100 */
[----:B--2---:R-:W-:Y:S01]  /*08e0*/  NOP ;  /* 0x0000000000007918 */ /* 0x004fe20000000000 */
.L_x_11:
[----:B------:R-:W2:Y:S01]  /*08f0*/  SHFL.IDX PT, R2, R156, RZ, 0x1f ;  /* 0x00001fff9c027589 */ /* 0x000ea200000e0000 */
[----:B------:R-:W-:Y:S01]  /*0900*/  NOP ;  /* 0x0000000000007918 */ /* 0x000fe20000000000 */
[----:B--2---:R-:W-:-:S13]  /*0910*/  ISETP.NE.AND P0, PT, R2, 0x4, PT ;  /* 0x000000040200780c */ /* 0x004fda0003f05270 */
[----:B------:R-:W-:Y:S05]  /*0920*/  @P0 BRA `(.L_x_12) ;  /* 0x00000000004c0947 */ /* 0x000fea0003800000 */
[----:B-1----:R-:W1:Y:S01]  /*0930*/  S2UR UR5, SR_CgaCtaId ;  /* 0x00000000000579c3 */ /* 0x002e620000008800 */
[----:B------:R-:W-:Y:S01]  /*0940*/  UMOV UR9, 0xe0 ;  /* 0x000000e000097882 */ /* 0x000fe20000000000 */
[----:B------:R-:W-:Y:S01]  /*0950*/  UMOV UR7, 0x400 ;  /* 0x0000040000077882 */ /* 0x000fe20000000000 */
[----:B------:R-:W-:Y:S01]  /*0960*/  USEL UR9, UR9, 0x100, UP3 ;  /* 0x0000010009097887 */ /* 0x000fe20009800000 */
[----:B------:R-:W-:Y:S01]  /*0970*/  UMOV UR4, 0x1 ;  /* 0x0000000100047882 */ /* 0x000fe20000000000 */
[----:B------:R-:W-:Y:S01]  /*0980*/  ELECT P0, URZ, PT ;  /* 0x0000000000ff782f */ /* 0x000fe20003800000 */
[----:B------:R-:W-:-:S04]  /*0990*/  UIADD3 UR10, UPT, UPT, -UR4, 0x100000, URZ ;  /* 0x00100000040a7890 */ /* 0x000fc8000fffe1ff */
[----:B------:R-:W-:Y:S02]  /*09a0*/  USHF.L.U32 UR11, UR10, 0xb, URZ ;  /* 0x0000000b0a0b7899 */ /* 0x000fe400080006ff */
[----:B------:R-:W-:Y:S02]  /*09b0*/  USHF.L.U32 UR10, UR10, 0x1, URZ ;  /* 0x000000010a0a7899 */ /* 0x000fe400080006ff */
[----:B------:R-:W-:-:S04]  /*09c0*/  UIADD3 UR12, UPT, UPT, -UR9, 0x100000, URZ ;  /* 0x00100000090c7890 */ /* 0x000fc8000fffe1ff */
[----:B------:R-:W-:Y:S02]  /*09d0*/  USHF.L.U32 UR13, UR12, 0xb, URZ ;  /* 0x0000000b0c0d7899 */ /* 0x000fe400080006ff */
[----:B------:R-:W-:Y:S02]  /*09e0*/  USHF.L.U32 UR12, UR12, 0x1, URZ ;  /* 0x000000010c0c7899 */ /* 0x000fe400080006ff */
[----:B-1----:R-:W-:Y:S01]  /*09f0*/  ULEA UR5, UR5, UR7, 0x18 ;  /* 0x0000000705057291 */ /* 0x002fe2000f8ec0ff */
[----:B------:R-:W1:Y:S11]  /*0a00*/  FENCE.VIEW.ASYNC.S ;  /* 0x00000000000073c6 */ /* 0x000e760000000000 */
[----:B-1----:R2:W1:Y:S01]  /*0a10*/  SYNCS.EXCH.64 URZ, [UR5+0xb0], UR10 ;  /* 0x0000b00a05ff75b2 */ /* 0x0024620008000100 */
[----:B------:R2:W1:Y:S01]  /*0a20*/  SYNCS.EXCH.64 URZ, [UR5+0xc0], UR12 ;  /* 0x0000c00c05ff75b2 */ /* 0x0004620008000100 */
[----:B------:R2:W1:Y:S01]  /*0a30*/  SYNCS.EXCH.64 URZ, [UR5+0xb8], UR10 ;  /* 0x0000b80a05ff75b2 */ /* 0x0004620008000100 */
[----:B------:R2:W1:Y:S02]  /*0a40*/  SYNCS.EXCH.64 URZ, [UR5+0xc8], UR12 ;  /* 0x0000c80c05ff75b2 */ /* 0x0004640008000100 */
[----:B--2---:R-:W-:Y:S01]  /*0a50*/  NOP ;  /* 0x0000000000007918 */ /* 0x004fe20000000000 */
.L_x_12:
        /* <DEDUP_REMOVED lines=26> */
.L_x_13:
        /* <DEDUP_REMOVED lines=18> */
.L_x_14:
[----:B-1----:R-:W1:Y:S01]  /*0d20*/  S2UR UR5, SR_CTAID.X ;  /* 0x00000000000579c3 */ /* 0x002e620000002500 */
[----:B------:R-:W-:-:S05]  /*0d30*/  CS2R.32 R132, SR_CgaSize ;  /* 0x0000000000847805 */ /* 0x000fca0000008a00 */
[----:B------:R-:W-:-:S05]  /*0d40*/  IMAD R132, R132, -0xa0, RZ ;  /* 0xffffff6084847824 */ /* 0x000fca00078e02ff */
[----:B------:R-:W-:-:S14]  /*0d50*/  R2UR UR9, R132 ;  /* 0x00000000840972ca */ /* 0x000fdc00000e0000 */
[----:B------:R-:W2:Y:S01]  /*0d60*/  LDCU UR9, c[0x0][UR9+0x2b0] ;  /* 0x00005600090977ac */ /* 0x000ea20008000800 */
[----:B------:R-:W-:Y:S01]  /*0d70*/  NOP ;  /* 0x0000000000007918 */ /* 0x000fe20000000000 */
[----:B------:R-:W-:-:S05]  /*0d80*/  CS2R.32 R132, SR_CgaSize ;  /* 0x0000000000847805 */ /* 0x000fca0000008a00 */
[----:B------:R-:W-:-:S05]  /*0d90*/  IMAD R132, R132, -0xa0, RZ ;  /* 0xffffff6084847824 */ /* 0x000fca00078e02ff */
[----:B------:R-:W-:-:S14]  /*0da0*/  R2UR UR7, R132 ;  /* 0x00000000840772ca */ /* 0x000fdc00000e0000 */
[----:B------:R-:W3:Y:S01]  /*0db0*/  LDCU UR7, c[0x0][UR7+0x2b4] ;  /* 0x00005680070777ac */ /* 0x000ee20008000800 */
[----:B------:R-:W4:Y:S08]  /*0dc0*/  S2UR UR4, SR_CTAID.Y ;  /* 0x00000000000479c3 */ /* 0x000f300000002600 */
[----:B------:R-:W3:Y:S01]  /*0dd0*/  LDC R10, c[0x0][0xb24] ;  /* 0x0002c900ff0a7b82 */ /* 0x000ee20000000800 */
[----:B-1----:R-:W-:-:S02]  /*0de0*/  I2FP.F32.U32 R132, UR5 ;  /* 0x0000000500847c45 */ /* 0x002fc40008201000 */
[----:B------:R-:W-:-:S05]  /*0df0*/  CS2R.32 R3, SR_CgaSize ;  /* 0x0000000000037805 */ /* 0x000fca0000008a00 */
[----:B------:R-:W-:-:S06]  /*0e00*/  IMAD R3, R3, -0xa0, RZ ;  /* 0xffffff6003037824 */ /* 0x000fcc00078e02ff */
[----:B------:R-:W1:Y:S01]  /*0e10*/  LDC R3, c[0x0][R3+0x2a0] ;  /* 0x0000a80003037b82 */ /* 0x000e620000000800 */
[----:B------:R-:W-:Y:S01]  /*0e20*/  MOV R22, UR5 ;  /* 0x0000000500167c02 */ /* 0x000fe20008000f00 */
[----:B--2---:R-:W-:Y:S01]  /*0e30*/  FMUL R132, R132, UR9 ;  /* 0x0000000984847c20 */ /* 0x004fe20008400000 */
[----:B----4-:R-:W-:Y:S02]  /*0e40*/  I2FP.F32.U32 R115, UR4 ;  /* 0x0000000400737c45 */ /* 0x010fe40008201000 */
[----:B------:R-:W-:-:S05]  /*0e50*/  CS2R.32 R2, SR_CgaSize ;  /* 0x0000000000027805 */ /* 0x000fca0000008a00 */
[----:B------:R-:W-:-:S06]  /*0e60*/  IMAD R2, R2, -0xa0, RZ ;  /* 0xffffff6002027824 */ /* 0x000fcc00078e02ff */
[----:B------:R-:W2:Y:S01]  /*0e70*/  LDC R2, c[0x0][R2+0x2a4] ;  /* 0x0000a90002027b82 */ /* 0x000ea20000000800 */
[----:B------:R-:W-:Y:S01]  /*0e80*/  MOV R23, UR4 ;  /* 0x0000000400177c02 */ /* 0x000fe20008000f00 */
[----:B------:R-:W4:Y:S01]  /*0e90*/  F2I.U32.TRUNC.NTZ R132, R132 ;  /* 0x0000008400847305 */ /* 0x000f22000020f000 */
[----:B---3--:R-:W-:-:S05]  /*0ea0*/  FMUL R115, R115, UR7 ;  /* 0x0000000773737c20 */ /* 0x008fca0008400000 */
[----:B------:R-:W-:Y:S01]  /*0eb0*/  BAR.SYNC.DEFER_BLOCKING 0x0 ;  /* 0x0000000000007b1d */ /* 0x000fe20000010000 */
[----:B------:R-:W-:-:S05]  /*0ec0*/  ISETP.GE.AND P0, PT, R10, 0x1, PT ;  /* 0x000000010a00780c */ /* 0x000fca0003f06270 */
[----:B------:R-:W3:Y:S02]  /*0ed0*/  F2I.U32.TRUNC.NTZ R115, R115 ;  /* 0x0000007300737305 */ /* 0x000ee4000020f000 */
[----:B------:R-:W2:Y:S01]  /*0ee0*/  S2UR UR36, SR_CTAID.Z ;  /* 0x00000000002479c3 */ /* 0x000ea20000002700 */
[----:B----4-:R-:W-:-:S05]  /*0ef0*/  IADD3 R132, PT, PT, -R132, RZ, RZ ;  /* 0x000000ff84847210 */ /* 0x010fca0007ffe1ff */
[----:B-1----:R-:W-:Y:S01]  /*0f00*/  IMAD R132, R3, R132, UR5 ;  /* 0x0000000503847e24 */ /* 0x002fe2000f8e0284 */
[----:B---3--:R-:W-:-:S05]  /*0f10*/  IADD3 R115, PT, PT, -R115, RZ, RZ ;  /* 0x000000ff73737210 */ /* 0x008fca0007ffe1ff */
[----:B--2---:R-:W-:Y:S01]  /*0f20*/  IMAD R115, R2, R115, UR4 ;  /* 0x0000000402737e24 */ /* 0x004fe2000f8e0273 */
[----:B------:R-:W-:Y:S06]  /*0f30*/  @!P0 BRA `(.L_x_15) ;  /* 0x0000000000b88947 */ /* 0x000fec0003800000 */
[----:B------:R-:W1:Y:S01]  /*0f40*/  LDC.64 R4, c[0x0][0xb18] ;  /* 0x0002c600ff047b82 */ /* 0x000e620000000a00 */
[----:B------:R-:W-:-:S07]  /*0f50*/  ISETP.NE.AND P0, PT, R10, 0x1, PT ;  /* 0x000000010a00780c */ /* 0x000fce0003f05270 */
[----:B------:R-:W2:Y:S08]  /*0f60*/  LDC R9, c[0x0][0xb0c] ;  /* 0x0002c300ff097b82 */ /* 0x000eb00000000800 */
[----:B------:R-:W3:Y:S08]  /*0f70*/  LDC R12, c[0x0][0x370] ;  /* 0x0000dc00ff0c7b82 */ /* 0x000ef00000000800 */
[----:B------:R-:W4:Y:S01]  /*0f80*/  LDC R11, c[0x0][0x374] ;  /* 0x0000dd00ff0b7b82 */ /* 0x000f220000000800 */
[----:B-1----:R-:W-:-:S07]  /*0f90*/  ISETP.NE.AND P1, PT, R4, 0x1, PT ;  /* 0x000000010400780c */ /* 0x002fce0003f25270 */
[----:B------:R-:W3:Y:S01]  /*0fa0*/  LDC.64 R6, c[0x0][0xb10] ;  /* 0x0002c400ff067b82 */ /* 0x000ee20000000a00 */
[----:B--2---:R-:W-:-:S07]  /*0fb0*/  ISETP.NE.AND P2, PT, R9, 0x1, PT ;  /* 0x000000010900780c */ /* 0x004fce0003f45270 */
[----:B------:R-:W1:Y:S08]  /*0fc0*/  LDC R8, c[0x0][0xb20] ;  /* 0x0002c800ff087b82 */ /* 0x000e700000000800 */
[----:B------:R-:W2:Y:S01]  /*0fd0*/  LDC.64 R2, c[0x0][0xb28] ;  /* 0x0002ca00ff027b82 */ /* 0x000ea20000000a00 */
[----:B----4-:R-:W-:-:S04]  /*0fe0*/  IMAD.HI.U32 R13, R11, R5, RZ ;  /* 0x000000050b0d7227 */ /* 0x010fc800078e00ff */
[----:B------:R-:W-:-:S04]  /*0ff0*/  IMAD.HI.U32 R5, R23, R5, RZ ;  /* 0x0000000517057227 */ /* 0x000fc800078e00ff */
[----:B---3--:R-:W-:-:S05]  /*1000*/  IMAD.HI.U32 R14, R12, R6, RZ ;  /* 0x000000060c0e7227 */ /* 0x008fca00078e00ff */
[-C--:B------:R-:W-:Y:S01]  /*1010*/  @P2 SHF.R.U32.HI R12, RZ, R7.reuse, R14 ;  /* 0x00000007ff0c2219 */ /* 0x080fe2000001160e */
[C---:B------:R-:W-:Y:S01]  /*1020*/  IMAD.HI.U32 R14, R22.reuse, R6, RZ ;  /* 0x00000006160e7227 */ /* 0x040fe200078e00ff */
[-C--:B-1----:R-:W-:Y:S02]  /*1030*/  @P1 SHF.R.U32.HI R11, RZ, R8.reuse, R13 ;  /* 0x00000008ff0b1219 */ /* 0x082fe4000001160d */
[----:B------:R-:W-:Y:S02]  /*1040*/  SHF.R.U32.HI R5, RZ, R8, R5 ;  /* 0x00000008ff057219 */ /* 0x000fe40000011605 */
[----:B------:R-:W-:Y:S02]  /*1050*/  SHF.R.U32.HI R14, RZ, R7, R14 ;  /* 0x00000007ff0e7219 */ /* 0x000fe4000001160e */
[----:B------:R-:W-:Y:S01]  /*1060*/  SEL R5, R23, R5, !P1 ;  /* 0x0000000517057207 */ /* 0x000fe20004800000 */
[----:B--2---:R-:W-:Y:S01]  /*1070*/  IMAD.HI.U32 R13, R11, R2, RZ ;  /* 0x000000020b0d7227 */ /* 0x004fe200078e00ff */
[----:B------:R-:W-:-:S03]  /*1080*/  SEL R14, R22, R14, !P2 ;  /* 0x0000000e160e7207 */ /* 0x000fc60005000000 */
[----:B------:R-:W-:Y:S01]  /*1090*/  IMAD.HI.U32 R6, R12, R2, RZ ;  /* 0x000000020c067227 */ /* 0x000fe200078e00ff */
[----:B------:R-:W-:-:S04]  /*10a0*/  @P0 SHF.R.U32.HI R11, RZ, R3, R13 ;  /* 0x00000003ff0b0219 */ /* 0x000fc8000001160d */
[----:B------:R-:W-:Y:S01]  /*10b0*/  @P0 SHF.R.U32.HI R12, RZ, R3, R6 ;  /* 0x00000003ff0c0219 */ /* 0x000fe20000011606 */
[----:B------:R-:W-:-:S04]  /*10c0*/  IMAD R11, R11, R10, RZ ;  /* 0x0000000a0b0b7224 */ /* 0x000fc800078e02ff */
[----:B------:R-:W-:Y:S01]  /*10d0*/  IMAD R6, R12, R10, RZ ;  /* 0x0000000a0c067224 */ /* 0x000fe200078e02ff */
[----:B------:R-:W-:-:S04]  /*10e0*/  ISETP.GE.AND P1, PT, R5, R11, PT ;  /* 0x0000000b0500720c */ /* 0x000fc80003f26270 */
[----:B------:R-:W-:Y:S01]  /*10f0*/  ISETP.GE.OR P1, PT, R14, R6, P1 ;  /* 0x000000060e00720c */ /* 0x000fe20000f26670 */
[----:B------:R-:W-:-:S05]  /*1100*/  IMAD.HI.U32 R6, R5, R2, RZ ;  /* 0x0000000205067227 */ /* 0x000fca00078e00ff */
[----:B------:R-:W-:-:S04]  /*1110*/  SHF.R.U32.HI R6, RZ, R3, R6 ;  /* 0x00000003ff067219 */ /* 0x000fc80000011606 */
[----:B------:R-:W-:-:S03]  /*1120*/  SEL R6, R5, R6, !P0 ;  /* 0x0000000605067207 */ /* 0x000fc60004000000 */
[----:B------:R-:W-:Y:S01]  /*1130*/  @!P1 IMAD.HI.U32 R7, R14, R2, RZ ;  /* 0x000000020e079227 */ /* 0x000fe200078e00ff */
[----:B------:R-:W-:-:S04]  /*1140*/  IADD3 R2, PT, PT, -R6, RZ, RZ ;  /* 0x000000ff06027210 */ /* 0x000fc80007ffe1ff */
[----:B------:R-:W-:Y:S01]  /*1150*/  @!P1 SHF.R.U32.HI R3, RZ, R3, R7 ;  /* 0x00000003ff039219 */ /* 0x000fe20000011607 */
[----:B------:R-:W-:Y:S01]  /*1160*/  IMAD R2, R10, R2, R5 ;  /* 0x000000020a027224 */ /* 0x000fe200078e0205 */
[----:B------:R-:W-:Y:S02]  /*1170*/  IADD3 R7, PT, PT, -R5, RZ, RZ ;  /* 0x000000ff05077210 */ /* 0x000fe40007ffe1ff */
[----:B------:R-:W-:-:S03]  /*1180*/  @!P1 SEL R3, R14, R3, !P0 ;  /* 0x000000030e039207 */ /* 0x000fc60004000000 */
[----:B------:R-:W-:Y:S02]  /*1190*/  IMAD R7, R4, R7, R23 ;  /* 0x0000000704077224 */ /* 0x000fe400078e0217 */
[--C-:B------:R-:W-:Y:S02]  /*11a0*/  @!P1 IMAD.IADD R6, R6, 0x1, -R3.reuse ;  /* 0x0000000106069824 */ /* 0x100fe400078e0a03 */
[----:B------:R-:W-:Y:S01]  /*11b0*/  @!P1 IMAD R3, R2, R12, R3 ;  /* 0x0000000c02039224 */ /* 0x000fe200078e0203 */
[----:B------:R-:W-:Y:S01]  /*11c0*/  IADD3 R2, PT, PT, -R14, RZ, RZ ;  /* 0x000000ff0e027210 */ /* 0x000fe20007ffe1ff */
[----:B------:R-:W-:Y:S02]  /*11d0*/  @!P1 IMAD R5, R6, R10, R14 ;  /* 0x0000000a06059224 */ /* 0x000fe400078e020e */
[----:B------:R-:W-:Y:S02]  /*11e0*/  @!P1 IMAD.MOV.U32 R14, RZ, RZ, R3 ;  /* 0x000000ffff0e9224 */ /* 0x000fe400078e0003 */
[----:B------:R-:W-:-:S02]  /*11f0*/  IMAD R2, R9, R2, R22 ;  /* 0x0000000209027224 */ /* 0x000fc400078e0216 */
[----:B------:R-:W-:Y:S02]  /*1200*/  IMAD R23, R5, R4, R7 ;  /* 0x0000000405177224 */ /* 0x000fe400078e0207 */
[----:B------:R-:W-:Y:S02]  /*1210*/  IMAD R22, R14, R9, R2 ;  /* 0x000000090e167224 */ /* 0x000fe400078e0202 */
.L_x_15:
[----:B------:R-:W1:Y:S01]  /*1220*/  LDCU UR4, c[0x0][0xb30] ;  /* 0x00016600ff0477ac */ /* 0x000e620008000800 */
[----:B------:R-:W2:Y:S08]  /*1230*/  S2UR UR37, SR_CgaCtaId ;  /* 0x00000000002579c3 */ /* 0x000eb00000008800 */
[----:B------:R-:W3:Y:S01]  /*1240*/  LDC R65, c[0x0][0xb24] ;  /* 0x0002c900ff417b82 */ /* 0x000ee20000000800 */
[----:B-1----:R-:W-:-:S09]  /*1250*/  UISETP.NE.AND UP0, UPT, UR4, 0x1, UPT ;  /* 0x000000010400788c */ /* 0x002fd2000bf05270 */
[----:B--2---:R-:W-:Y:S05]  /*1260*/  BRA.U UP0, `(.L_x_16) ;  /* 0x0000000100407547 */ /* 0x004fea000b800000 */
[----:B------:R-:W1:Y:S08]  /*1270*/  LDC.64 R4, c[0x0][0xb10] ;  /* 0x0002c400ff047b82 */ /* 0x000e700000000a00 */
[----:B------:R-:W2:Y:S08]  /*1280*/  LDC.64 R2, c[0x0][0xb18] ;  /* 0x0002c600ff027b82 */ /* 0x000eb00000000a00 */
[----:B------:R-:W4:Y:S08]  /*1290*/  LDC R6, c[0x0][0xb20] ;  /* 0x0002c800ff067b82 */ /* 0x000f300000000800 */
[----:B------:R-:W3:Y:S01]  /*12a0*/  LDC R7, c[0x0][0xb0c] ;  /* 0x0002c300ff077b82 */ /* 0x000ee20000000800 */
[----:B-1----:R-:W-:-:S05]  /*12b0*/  IMAD.HI.U32 R4, R22, R4, RZ ;  /* 0x0000000416047227 */ /* 0x002fca00078e00ff */
[----:B------:R-:W-:Y:S01]  /*12c0*/  SHF.R.U32.HI R4, RZ, R5, R4 ;  /* 0x00000005ff047219 */ /* 0x000fe20000011604 */
[----:B--2---:R-:W-:Y:S01]  /*12d0*/  IMAD.HI.U32 R3, R23, R3, RZ ;  /* 0x0000000317037227 */ /* 0x004fe200078e00ff */
[----:B------:R-:W-:-:S04]  /*12e0*/  ISETP.NE.AND P0, PT, R2, 0x1, PT ;  /* 0x000000010200780c */ /* 0x000fc80003f05270 */
[----:B----4-:R-:W-:-:S04]  /*12f0*/  SHF.R.U32.HI R3, RZ, R6, R3 ;  /* 0x00000006ff037219 */ /* 0x010fc80000011603 */
[----:B------:R-:W-:Y:S02]  /*1300*/  SEL R3, R23, R3, !P0 ;  /* 0x0000000317037207 */ /* 0x000fe40004000000 */
[----:B---3--:R-:W-:-:S04]  /*1310*/  ISETP.NE.AND P1, PT, R7, 0x1, PT ;  /* 0x000000010700780c */ /* 0x008fc80003f25270 */
[----:B------:R-:W-:-:S05]  /*1320*/  SEL R4, R22, R4, !P1 ;  /* 0x0000000416047207 */ /* 0x000fca0004800000 */
[----:B------:R-:W-:Y:S02]  /*1330*/  IMAD.IADD R5, R3, 0x1, -R4 ;  /* 0x0000000103057824 */ /* 0x000fe400078e0a04 */
[----:B------:R-:W-:Y:S02]  /*1340*/  IMAD.IADD R3, R4, 0x1, -R3 ;  /* 0x0000000104037824 */ /* 0x000fe400078e0a03 */
[----:B------:R-:W-:Y:S02]  /*1350*/  IMAD R22, R5, R7, R22 ;  /* 0x0000000705167224 */ /* 0x000fe400078e0216 */
[----:B------:R-:W-:-:S07]  /*1360*/  IMAD R23, R3, R2, R23 ;  /* 0x0000000203177224 */ /* 0x000fce00078e0217 */
.L_x_16:
[----:B------:R-:W-:Y:S01]  /*1370*/  BAR.SYNC.DEFER_BLOCKING 0x0 ;  /* 0x0000000000007b1d */ /* 0x000fe20000010000 */
[----:B------:R-:W-:Y:S01]  /*1380*/  UISETP.NE.AND UP0, UPT, UR8, 0x2, UPT ;  /* 0x000000020800788c */ /* 0x000fe2000bf05270 */
[----:B------:R-:W-:Y:S02]  /*1390*/  ISETP.NE.OR P5, PT, R0, 0x2, !P5 ;  /* 0x000000020000780c */ /* 0x000fe40006fa5670 */
[----:B------:R-:W-:-:S06]  /*13a0*/  LOP3.LUT R2, R153, 0x1f, RZ, 0xc0, !PT ;  /* 0x0000001f99027812 */ /* 0x000fcc00078ec0ff */
[----:B------:R-:W-:Y:S05]  /*13b0*/  BRA.U UP0, `(.L_x_17) ;  /* 0x0000001100987547 */ /* 0x000fea000b800000 */
[----:B------:R-:W1:Y:S01]  /*13c0*/  LDCU UR13, c[0x0][0x38c] ;  /* 0x00007180ff0d77ac */ /* 0x000e620008000800 */
[----:B------:R-:W2:Y:S01]  /*13d0*/  LDC R8, c[0x0][0x370] ;  /* 0x0000dc00ff087b82 */ /* 0x000ea20000000800 */
[----:B------:R-:W-:Y:S01]  /*13e0*/  HFMA2 R14, -RZ, RZ, 0, 0 ;  /* 0x00000000ff0e7431 */ /* 0x000fe200000001ff */
[----:B------:R-:W-:Y:S01]  /*13f0*/  ISETP.EQ.OR P4, PT, R2, RZ, P5 ;  /* 0x000000ff0200720c */ /* 0x000fe20002f82670 */
[----:B------:R-:W-:Y:S01]  /*1400*/  IMAD.MOV.U32 R15, RZ, RZ, 0x1 ;  /* 0x00000001ff0f7424 */ /* 0x000fe200078e00ff */
[----:B------:R-:W-:Y:S01]  /*1410*/  CS2R R12, SRZ ;  /* 0x00000000000c7805 */ /* 0x000fe2000001ff00 */
[----:B------:R-:W-:Y:S01]  /*1420*/  IMAD.MOV.U32 R11, RZ, RZ, 0x1 ;  /* 0x00000001ff0b7424 */ /* 0x000fe200078e00ff */
[----:B------:R-:W4:Y:S02]  /*1430*/  LDCU.64 UR22, c[0x0][0x348] ;  /* 0x00006900ff1677ac */ /* 0x000f240008000a00 */
[----:B------:R-:W2:Y:S01]  /*1440*/  LDC R0, c[0x0][0x374] ;  /* 0x0000dd00ff007b82 */ /* 0x000ea20000000800 */
[----:B------:R-:W-:Y:S01]  /*1450*/  UMOV UR6, URZ ;  /* 0x000000ff00067c82 */ /* 0x000fe20008000000 */
[----:B-1----:R-:W-:-:S04]  /*1460*/  UIADD3 UR5, UPT, UPT, UR13, 0x3f, URZ ;  /* 0x0000003f0d057890 */ /* 0x002fc8000fffe0ff */
[----:B------:R-:W-:-:S04]  /*1470*/  USHF.R.S32.HI UR4, URZ, 0x1f, UR5 ;  /* 0x0000001fff047899 */ /* 0x000fc80008011405 */
[----:B------:R-:W-:-:S04]  /*1480*/  ULEA.HI UR4, UR4, UR5, URZ, 0x6 ;  /* 0x0000000504047291 */ /* 0x000fc8000f8f30ff */
[----:B------:R-:W-:Y:S02]  /*1490*/  USHF.R.S32.HI UR15, URZ, 0x6, UR4 ;  /* 0x00000006ff0f7899 */ /* 0x000fe40008011404 */
[----:B------:R-:W-:Y:S02]  /*14a0*/  UIADD3 UR4, UPT, UPT, UR13, -0x1, URZ ;  /* 0xffffffff0d047890 */ /* 0x000fe4000fffe0ff */
[----:B------:R-:W-:Y:S02]  /*14b0*/  UISETP.LT.U32.AND UP0, UPT, UR15, 0x6, UPT ;  /* 0x000000060f00788c */ /* 0x000fe4000bf01070 */
[----:B------:R-:W-:Y:S02]  /*14c0*/  UISETP.GE.U32.AND UP1, UPT, UR4, -0x7f, UPT ;  /* 0xffffff810400788c */ /* 0x000fe4000bf26070 */
[----:B------:R-:W-:Y:S02]  /*14d0*/  USEL UR14, UR15, 0x6, UP0 ;  /* 0x000000060f0e7887 */ /* 0x000fe40008000000 */
[----:B------:R-:W-:-:S02]  /*14e0*/  UIADD3 UR13, UPT, UPT, UR13, 0x7e, URZ ;  /* 0x0000007e0d0d7890 */ /* 0x000fc4000fffe0ff */
[----:B------:R-:W-:Y:S02]  /*14f0*/  UIADD3 UR5, UPT, UPT, UR14, -0x1, URZ ;  /* 0xffffffff0e057890 */ /* 0x000fe4000fffe0ff */
[----:B------:R-:W-:-:S03]  /*1500*/  UIADD3 UR7, UPT, UPT, UR15, -UR14, URZ ;  /* 0x8000000e0f077290 */ /* 0x000fc6000fffe0ff */
[----:B------:R-:W-:-:S04]  /*1510*/  @UP1 UIADD3 UR5, UPT, UPT, UR14, URZ, URZ ;  /* 0x000000ff0e051290 */ /* 0x000fc8000fffe0ff */
[----:B----4-:R-:W-:-:S12]  /*1520*/  UIADD3 UR5, UPT, UPT, UR5, 0x1, URZ ;  /* 0x0000000105057890 */ /* 0x010fd8000fffe0ff */
.L_x_35:
[----:B------:R-:W-:Y:S01]  /*1530*/  UISETP.NE.AND UP0, UPT, UR37, URZ, UPT ;  /* 0x000000ff2500728c */ /* 0x000fe2000bf05270 */
[----:B------:R-:W1:Y:S08]  /*1540*/  S2UR UR37, SR_CgaCtaId ;  /* 0x00000000002579c3 */ /* 0x000e700000008800 */
[----:B------:R-:W-:Y:S05]  /*1550*/  BRA.U UP0, `(.L_x_18) ;  /* 0x0000000100347547 */ /* 0x000fea000b800000 */
[----:B------:R-:W4:Y:S01]  /*1560*/  S2R R2, SR_CgaCtaId ;  /* 0x0000000000027919 */ /* 0x000f220000008800 */
[----:B------:R-:W-:-:S04]  /*1570*/  MOV R3, 0x400 ;  /* 0x0000040000037802 */ /* 0x000fc80000000f00 */
[----:B----4-:R-:W-:Y:S02]  /*1580*/  LEA R2, R2, R3, 0x18 ;  /* 0x0000000302027211 */ /* 0x010fe400078ec0ff */
[----:B------:R-:W-:-:S03]  /*1590*/  SHF.L.U32 R3, R11, 0x1f, RZ ;  /* 0x0000001f0b037819 */ /* 0x000fc600000006ff */
[----:B------:R-:W-:-:S04]  /*15a0*/  IMAD R2, R12, 0x8, R2 ;  /* 0x000000080c027824 */ /* 0x000fc800078e0202 */
[----:B------:R-:W4:Y:S02]  /*15b0*/  SYNCS.PHASECHK.TRANS64.TRYWAIT P0, [R2+URZ+0x120], R3 ;  /* 0x00012003020075a7 */ /* 0x000f2400080011ff */
[----:B----4-:R-:W-:Y:S05]  /*15c0*/  @!P0 BRA `(.L_x_19) ;  /* 0x0000008800048947 */ /* 0x010fea0003800000 */
.L_x_213:
[----:B------:R-:W-:Y:S01]  /*15d0*/  VIADD R12, R12, 0x1 ;  /* 0x000000010c0c7836 */ /* 0x000fe20000000000 */
[----:B------:R4:W-:Y:S04]  /*15e0*/  SYNCS.ARRIVE.TRANS64.A1T0 RZ, [R2+URZ+0x110], RZ ;  /* 0x000110ff02ff79a7 */ /* 0x0009e800081000ff */
[----:B------:R-:W-:-:S04]  /*15f0*/  ISETP.NE.AND P0, PT, R12, 0x2, PT ;  /* 0x000000020c00780c */ /* 0x000fc80003f05270 */
[----:B------:R-:W-:Y:S02]  /*1600*/  SEL R12, R12, RZ, P0 ;  /* 0x000000ff0c0c7207 */ /* 0x000fe40000000000 */
[----:B----4-:R-:W-:-:S04]  /*1610*/  SEL R2, RZ, 0x1, P0 ;  /* 0x00000001ff027807 */ /* 0x010fc80000000000 */
[----:B------:R-:W-:-:S07]  /*1620*/  LOP3.LUT R11, R11, R2, RZ, 0x3c, !PT ;  /* 0x000000020b0b7212 */ /* 0x000fce00078e3cff */
.L_x_18:
[----:B------:R-:W-:Y:S01]  /*1630*/  UMOV UR4, 0x400 ;  /* 0x0000040000047882 */ /* 0x000fe20000000000 */
[----:B------:R-:W-:Y:S01]  /*1640*/  SHF.L.U32 R2, R15, 0x1f, RZ ;  /* 0x0000001f0f027819 */ /* 0x000fe200000006ff */
[----:B-1----:R-:W-:Y:S01]  /*1650*/  ULEA UR4, UR37, UR4, 0x18 ;  /* 0x0000000425047291 */ /* 0x002fe2000f8ec0ff */
[----:B------:R-:W-:Y:S01]  /*1660*/  R2UR UR35, R22 ;  /* 0x00000000162372ca */ /* 0x000fe200000e0000 */
[----:B------:R-:W-:Y:S01]  /*1670*/  UISETP.GE.U32.AND UP0, UPT, UR13, 0x7f, UPT ;  /* 0x0000007f0d00788c */ /* 0x000fe2000bf06070 */
[----:B------:R-:W-:Y:S01]  /*1680*/  R2UR UR11, R23 ;  /* 0x00000000170b72ca */ /* 0x000fe200000e0000 */
[----:B------:R-:W-:Y:S01]  /*1690*/  ULEA UR8, UR6, UR4, 0x3 ;  /* 0x0000000406087291 */ /* 0x000fe2000f8e18ff */
[----:B------:R-:W-:-:S08]  /*16a0*/  UMOV UR24, URZ ;  /* 0x000000ff00187c82 */ /* 0x000fd00008000000 */
[----:B------:R1:W4:Y:S01]  /*16b0*/  SYNCS.PHASECHK.TRANS64.TRYWAIT P0, [UR8+0x30], R2 ;  /* 0x00003002ff0075a7 */ /* 0x0003220008001108 */
[----:B------:R-:W-:Y:S02]  /*16c0*/  USHF.L.U32 UR35, UR35, 0x7, URZ ;  /* 0x0000000723237899 */ /* 0x000fe400080006ff */
[----:B------:R-:W-:Y:S01]  /*16d0*/  USHF.L.U32 UR11, UR11, 0x7, URZ ;  /* 0x000000070b0b7899 */ /* 0x000fe200080006ff */
[----:B------:R-:W-:Y:S11]  /*16e0*/  BRA.U !UP0, `(.L_x_20) ;  /* 0x0000000108a47547 */ /* 0x000ff6000b800000 */
[----:B------:R-:W-:Y:S01]  /*16f0*/  UMOV UR16, URZ ;  /* 0x000000ff00107c82 */ /* 0x000fe20008000000 */
[----:B------:R-:W-:-:S05]  /*1700*/  UMOV UR17, UR6 ;  /* 0x0000000600117c82 */ /* 0x000fca0008000000 */
.L_x_25:
[----:B-1----:R-:W-:Y:S01]  /*1710*/  ULEA UR33, UR17, UR4, 0x3 ;  /* 0x0000000411217291 */ /* 0x002fe2000f8e18ff */
[----:B----4-:R-:W-:Y:S01]  /*1720*/  @!P5 MOV R3, 0x8000 ;  /* 0x000080000003d802 */ /* 0x010fe20000000f00 */
[----:B----4-:R-:W-:Y:S10]  /*1730*/  @P0 BRA `(.L_x_21) ;  /* 0x00000000000c0947 */ /* 0x010ff40003800000 */
[----:B------:R-:W-:-:S04]  /*1740*/  SHF.L.U32 R4, R15, 0x1f, RZ ;  /* 0x0000001f0f047819 */ /* 0x000fc800000006ff */
[----:B------:R-:W4:Y:S02]  /*1750*/  SYNCS.PHASECHK.TRANS64.TRYWAIT P0, [UR33+0x30], R4 ;  /* 0x00003004ff0075a7 */ /* 0x000f240008001121 */
[----:B----4-:R-:W-:Y:S05]  /*1760*/  @!P0 BRA `(.L_x_22) ;  /* 0x0000008400b08947 */ /* 0x010fea0003800000 */
.L_x_21:
[----:B------:R4:W-:Y:S01]  /*1770*/  @!P5 SYNCS.ARRIVE.TRANS64 RZ, [UR33], R3 ;  /* 0x00000003ffffd9a7 */ /* 0x0009e20008000021 */
[----:B------:R-:W-:Y:S04]  /*1780*/  BSSY.RECONVERGENT B0, `(.L_x_23) ;  /* 0x0000003000007945 */ /* 0x000fe80003800200 */
[----:B------:R-:W-:Y:S05]  /*1790*/  @P4 BRA `(.L_x_24) ;  /* 0x0000000000044947 */ /* 0x000fea0003800000 */
[----:B------:R-:W-:Y:S05]  /*17a0*/  BPT.TRAP 0x1 ;  /* 0x000000040000795c */ /* 0x000fea0000300000 */
.L_x_24:
[----:B------:R-:W-:Y:S05]  /*17b0*/  BSYNC.RECONVERGENT B0 ;  /* 0x0000000000007941 */ /* 0x000fea0003800200 */
.L_x_23:
[----:B------:R-:W-:Y:S02]  /*17c0*/  UIADD3 UR6, UPT, UPT, UR17, 0x1, URZ ;  /* 0x0000000111067890 */ /* 0x000fe4000fffe0ff */
[----:B------:R-:W-:Y:S02]  /*17d0*/  UIADD3 UR26, UP1, UPT, UR22, 0x80, URZ ;  /* 0x00000080161a7890 */ /* 0x000fe4000ff3e0ff */
[----:B------:R-:W-:Y:S02]  /*17e0*/  UISETP.NE.AND UP0, UPT, UR6, 0x6, UPT ;  /* 0x000000060600788c */ /* 0x000fe4000bf05270 */
[----:B------:R-:W-:Y:S02]  /*17f0*/  USHF.L.U32 UR34, UR16, 0x6, URZ ;  /* 0x0000000610227899 */ /* 0x000fe400080006ff */
[----:B------:R-:W-:Y:S02]  /*1800*/  USEL UR9, URZ, 0x1, UP0 ;  /* 0x00000001ff097887 */ /* 0x000fe40008000000 */
[----:B------:R-:W-:-:S02]  /*1810*/  USEL UR6, UR6, URZ, UP0 ;  /* 0x000000ff06067287 */ /* 0x000fc40008000000 */
[----:B------:R-:W-:Y:S02]  /*1820*/  UIADD3 UR20, UP0, UPT, UR22, 0x180, URZ ;  /* 0x0000018016147890 */ /* 0x000fe4000ff1e0ff */
[----:B------:R-:W-:Y:S01]  /*1830*/  ULEA UR8, UR6, UR4, 0x3 ;  /* 0x0000000406087291 */ /* 0x000fe2000f8e18ff */
[----:B------:R-:W-:Y:S01]  /*1840*/  LOP3.LUT R15, R15, UR9, RZ, 0x3c, !PT ;  /* 0x000000090f0f7c12 */ /* 0x000fe2000f8e3cff */
[----:B------:R-:W-:Y:S02]  /*1850*/  UIADD3.X UR27, UPT, UPT, URZ, UR23, URZ, UP1, !UPT ;  /* 0x00000017ff1b7290 */ /* 0x000fe40008ffe4ff */
[----:B------:R-:W-:Y:S01]  /*1860*/  UIADD3.X UR21, UPT, UPT, URZ, UR23, URZ, UP0, !UPT ;  /* 0x00000017ff157290 */ /* 0x000fe200087fe4ff */
[----:B-1----:R-:W-:Y:S01]  /*1870*/  SHF.L.U32 R2, R15, 0x1f, RZ ;  /* 0x0000001f0f027819 */ /* 0x002fe200000006ff */
[----:B------:R-:W-:Y:S01]  /*1880*/  UMOV UR18, 0x0 ;  /* 0x0000000000127882 */ /* 0x000fe20000000000 */
[----:B------:R-:W-:Y:S01]  /*1890*/  UMOV UR19, 0x10000000 ;  /* 0x1000000000137882 */ /* 0x000fe20000000000 */
[----:B------:R-:W-:Y:S01]  /*18a0*/  UMOV UR12, UR36 ;  /* 0x00000024000c7c82 */ /* 0x000fe20008000000 */
[----:B------:R1:W1:Y:S01]  /*18b0*/  SYNCS.PHASECHK.TRANS64.TRYWAIT P0, [UR8+0x30], R2 ;  /* 0x00003002ff0075a7 */ /* 0x0002620008001108 */
[----:B------:R-:W-:Y:S01]  /*18c0*/  ULEA UR8, UR17, UR4, 0xe ;  /* 0x0000000411087291 */ /* 0x000fe2000f8e70ff */
[----:B------:R-:W-:Y:S01]  /*18d0*/  UMOV UR9, UR33 ;  /* 0x0000002100097c82 */ /* 0x000fe20008000000 */
[----:B------:R-:W-:-:S02]  /*18e0*/  UMOV UR10, UR34 ;  /* 0x00000022000a7c82 */ /* 0x000fc40008000000 */
[----:B------:R-:W-:Y:S02]  /*18f0*/  UIADD3 UR32, UPT, UPT, UR8, 0x8400, URZ ;  /* 0x0000840008207890 */ /* 0x000fe4000fffe0ff */
[----:B------:R-:W-:Y:S02]  /*1900*/  UIADD3 UR8, UPT, UPT, UR8, 0x20400, URZ ;  /* 0x0002040008087890 */ /* 0x000fe4000fffe0ff */
[----:B------:R-:W-:Y:S01]  /*1910*/  UIADD3 UR16, UPT, UPT, UR16, 0x1, URZ ;  /* 0x0000000110107890 */ /* 0x000fe2000fffe0ff */
[----:B------:R-:W-:Y:S01]  /*1920*/  UMOV UR24, UR5 ;  /* 0x0000000500187c82 */ /* 0x000fe20008000000 */
[----:B------:R-:W-:Y:S02]  /*1930*/  UMOV UR17, UR6 ;  /* 0x0000000600117c82 */ /* 0x000fe40008000000 */
[----:B------:R-:W-:Y:S01]  /*1940*/  UISETP.NE.AND UP0, UPT, UR16, UR5, UPT ;  /* 0x000000051000728c */ /* 0x000fe2000bf05270 */
[----:B------:R1:W-:Y:S02]  /*1950*/  UTMALDG.3D [UR32], [UR26], desc[UR18] ;  /* 0x000012201a0075b4 */ /* 0x0003e40008011000 */
[----:B------:R1:W-:Y:S06]  /*1960*/  UTMALDG.3D [UR8], [UR20], desc[UR18] ;  /* 0x00001208140075b4 */ /* 0x0003ec0008011000 */
[----:B------:R-:W-:Y:S05]  /*1970*/  BRA.U UP0, `(.L_x_25) ;  /* 0xfffffffd00647547 */ /* 0x000fea000b83ffff */
.L_x_20:
[----:B-1--4-:R-:W-:Y:S01]  /*1980*/  PLOP3.LUT P0, PT, PT, PT, UP3, 0x80, 0x8 ;  /* 0x000000000008781c */ /* 0x012fe20003f0f038 */
[----:B------:R-:W-:Y:S01]  /*1990*/  ULEA UR8, UR6, UR4, 0x3 ;  /* 0x0000000406087291 */ /* 0x000fe2000f8e18ff */
[----:B------:R-:W-:Y:S01]  /*19a0*/  SHF.L.U32 R2, R15, 0x1f, RZ ;  /* 0x0000001f0f027819 */ /* 0x000fe200000006ff */
[----:B------:R-:W-:-:S10]  /*19b0*/  UISETP.GT.AND UP0, UPT, UR15, UR14, UPT ;  /* 0x0000000e0f00728c */ /* 0x000fd4000bf04270 */
[----:B------:R-:W-:Y:S01]  /*19c0*/  @!P0 SYNCS.ARRIVE.TRANS64.A1T0 RZ, [UR4+0xa8], RZ ;  /* 0x0000a8ffffff89a7 */ /* 0x000fe20008100004 */
[----:B------:R1:W4:Y:S01]  /*19d0*/  SYNCS.PHASECHK.TRANS64.TRYWAIT P0, [UR8+0x30], R2 ;  /* 0x00003002ff0075a7 */ /* 0x0003220008001108 */
[----:B------:R-:W-:Y:S05]  /*19e0*/  BRA.U !UP0, `(.L_x_26) ;  /* 0x0000000108a87547 */ /* 0x000fea000b800000 */
[----:B------:R-:W-:Y:S01]  /*19f0*/  UIADD3 UR21, UPT, UPT, UR7, UR24, URZ ;  /* 0x0000001807157290 */ /* 0x000fe2000fffe0ff */
[----:B------:R-:W-:-:S11]  /*1a00*/  UMOV UR25, UR6 ;  /* 0x0000000600197c82 */ /* 0x000fd60008000000 */
.L_x_31:
[----:B-1----:R-:W-:Y:S01]  /*1a10*/  ULEA UR17, UR25, UR4, 0x3 ;  /* 0x0000000419117291 */ /* 0x002fe2000f8e18ff */
[----:B----4-:R-:W-:Y:S01]  /*1a20*/  @!P5 MOV R3, 0x8000 ;  /* 0x000080000003d802 */ /* 0x010fe20000000f00 */
[----:B----4-:R-:W-:Y:S10]  /*1a30*/  @P0 BRA `(.L_x_27) ;  /* 0x00000000000c0947 */ /* 0x010ff40003800000 */
[----:B------:R-:W-:-:S04]  /*1a40*/  SHF.L.U32 R4, R15, 0x1f, RZ ;  /* 0x0000001f0f047819 */ /* 0x000fc800000006ff */
[----:B------:R-:W4:Y:S02]  /*1a50*/  SYNCS.PHASECHK.TRANS64.TRYWAIT P0, [UR17+0x30], R4 ;  /* 0x00003004ff0075a7 */ /* 0x000f240008001111 */
[----:B----4-:R-:W-:Y:S05]  /*1a60*/  @!P0 BRA `(.L_x_28) ;  /* 0x0000008400088947 */ /* 0x010fea0003800000 */
.L_x_27:
[----:B------:R4:W-:Y:S01]  /*1a70*/  @!P5 SYNCS.ARRIVE.TRANS64 RZ, [UR17], R3 ;  /* 0x00000003ffffd9a7 */ /* 0x0009e20008000011 */
[----:B------:R-:W-:Y:S04]  /*1a80*/  BSSY.RECONVERGENT B0, `(.L_x_29) ;  /* 0x0000003000007945 */ /* 0x000fe80003800200 */
[----:B------:R-:W-:Y:S05]  /*1a90*/  @P4 BRA `(.L_x_30) ;  /* 0x0000000000044947 */ /* 0x000fea0003800000 */
[----:B------:R-:W-:Y:S05]  /*1aa0*/  BPT.TRAP 0x1 ;  /* 0x000000040000795c */ /* 0x000fea0000300000 */
.L_x_30:
[----:B------:R-:W-:Y:S05]  /*1ab0*/  BSYNC.RECONVERGENT B0 ;  /* 0x0000000000007941 */ /* 0x000fea0003800200 */
.L_x_29:
        /* <DEDUP_REMOVED lines=20> */
[----:B------:R-:W-:Y:S01]  /*1c00*/  UIADD3 UR8, UPT, UPT, UR8, 0x20400, URZ ;  /* 0x0002040008087890 */ /* 0x000fe2000fffe0ff */
[----:B------:R-:W-:Y:S01]  /*1c10*/  UMOV UR9, UR17 ;  /* 0x0000001100097c82 */ /* 0x000fe20008000000 */
[----:B------:R-:W-:Y:S01]  /*1c20*/  UMOV UR10, UR18 ;  /* 0x00000012000a7c82 */ /* 0x000fe20008000000 */
[----:B------:R-:W-:Y:S01]  /*1c30*/  UIADD3 UR24, UPT, UPT, UR24, 0x1, URZ ;  /* 0x0000000118187890 */ /* 0x000fe2000fffe0ff */
[----:B------:R-:W-:-:S03]  /*1c40*/  UMOV UR25, UR6 ;  /* 0x0000000600197c82 */ /* 0x000fc60008000000 */
[----:B------:R1:W-:Y:S01]  /*1c50*/  UTMALDG.3D [UR16], [UR30], desc[UR26] ;  /* 0x00001a101e0075b4 */ /* 0x0003e20008011000 */
[----:B------:R-:W-:Y:S01]  /*1c60*/  UISETP.NE.AND UP0, UPT, UR24, UR21, UPT ;  /* 0x000000151800728c */ /* 0x000fe2000bf05270 */
[----:B------:R1:W-:Y:S08]  /*1c70*/  UTMALDG.3D [UR8], [UR28], desc[UR26] ;  /* 0x00001a081c0075b4 */ /* 0x0003f00008011000 */
[----:B------:R-:W-:Y:S05]  /*1c80*/  BRA.U UP0, `(.L_x_31) ;  /* 0xfffffffd00607547 */ /* 0x000fea000b83ffff */
.L_x_26:
[C---:B-1----:R-:W-:Y:S01]  /*1c90*/  LEA R2, R14.reuse, UR4, 0x3 ;  /* 0x000000040e027c11 */ /* 0x042fe2000f8e18ff */
[----:B------:R-:W-:Y:S01]  /*1ca0*/  NOP ;  /* 0x0000000000007918 */ /* 0x000fe20000000000 */
[----:B----4-:R-:W-:Y:S02]  /*1cb0*/  SHF.L.U32 R3, R13, 0x1f, RZ ;  /* 0x0000001f0d037819 */ /* 0x010fe400000006ff */
[----:B------:R-:W-:Y:S02]  /*1cc0*/  LEA R4, R14, UR4, 0x4 ;  /* 0x000000040e047c11 */ /* 0x000fe4000f8e20ff */
[----:B------:R-:W1:Y:S02]  /*1cd0*/  SYNCS.PHASECHK.TRANS64.TRYWAIT P0, [R2+URZ+0xb0], R3 ;  /* 0x0000b003020075a7 */ /* 0x000e6400080011ff */
[----:B-1----:R-:W-:Y:S05]  /*1ce0*/  @!P0 BRA `(.L_x_32) ;  /* 0x0000008000808947 */ /* 0x002fea0003800000 */
.L_x_216:
[----:B------:R-:W4:Y:S01]  /*1cf0*/  LDS.128 R4, [R4+0x140] ;  /* 0x0001400004047984 */ /* 0x000f220000000c00 */
[----:B---3--:R-:W-:Y:S01]  /*1d00*/  ISETP.GE.AND P0, PT, R65, 0x1, PT ;  /* 0x000000014100780c */ /* 0x008fe20003f06270 */
[----:B-1----:R-:W-:Y:S01]  /*1d10*/  VIADD R2, R2, 0xc0 ;  /* 0x000000c002027836 */ /* 0x002fe20000000000 */
[----:B------:R-:W-:Y:S01]  /*1d20*/  @!PT LDS RZ, [RZ] ;  /* 0x00000000fffff984 */ /* 0x000fe20000000800 */
[----:B------:R-:W-:Y:S01]  /*1d30*/  @!PT LDS RZ, [RZ] ;  /* 0x00000000fffff984 */ /* 0x000fe20000000800 */
[----:B------:R-:W-:Y:S01]  /*1d40*/  @!PT LDS RZ, [RZ] ;  /* 0x00000000fffff984 */ /* 0x000fe20000000800 */
[----:B------:R-:W-:Y:S01]  /*1d50*/  @!PT LDS RZ, [RZ] ;  /* 0x00000000fffff984 */ /* 0x000fe20000000800 */
[----:B------:R1:W-:Y:S06]  /*1d60*/  MEMBAR.ALL.CTA ;  /* 0x0000000000007992 */ /* 0x0003ec0000008000 */
[----:B-1----:R-:W1:Y:S01]  /*1d70*/  FENCE.VIEW.ASYNC.S ;  /* 0x00000000000073c6 */ /* 0x002e620000000000 */
[----:B------:R-:W-:-:S04]  /*1d80*/  PRMT R2, RZ, 0x654, R2 ;  /* 0x00000654ff027816 */ /* 0x000fc80000000002 */
[----:B-1----:R1:W-:Y:S01]  /*1d90*/  SYNCS.ARRIVE.TRANS64.RED.A1T0 RZ, [R2+URZ], RZ ;  /* 0x000000ff02ff79a7 */ /* 0x0023e200081004ff */
[----:B----4-:R-:W-:-:S13]  /*1da0*/  LOP3.LUT P2, RZ, R6, 0x1, RZ, 0xc0, !PT ;  /* 0x0000000106ff7812 */ /* 0x010fda000784c0ff */
[----:B------:R-:W-:Y:S01]  /*1db0*/  @P2 SHF.R.U32.HI R3, RZ, 0x10, R5 ;  /* 0x00000010ff032819 */ /* 0x000fe20000011605 */
[----:B------:R-:W-:Y:S01]  /*1dc0*/  VOTEU.ANY UP0, P2 ;  /* 0x0000000000ff7886 */ /* 0x000fe20001000100 */
[----:B------:R-:W-:Y:S02]  /*1dd0*/  @P2 MOV R10, R4 ;  /* 0x00000004000a2202 */ /* 0x000fe40000000f00 */
[----:B------:R-:W-:Y:S02]  /*1de0*/  @P2 R2UR.BROADCAST UR8, R3 ;  /* 0x00000000030822ca */ /* 0x000fe400008e0000 */
[----:B------:R-:W-:-:S11]  /*1df0*/  @P2 LOP3.LUT R9, R5, 0xffff, RZ, 0xc0, !PT ;  /* 0x0000ffff05092812 */ /* 0x000fd600078ec0ff */
[----:B------:R-:W-:Y:S01]  /*1e00*/  @UP0 UMOV UR36, UR8 ;  /* 0x0000000800240c82 */ /* 0x000fe20008000000 */
[----:B-1----:R-:W-:Y:S05]  /*1e10*/  @!P0 BRA `(.L_x_33) ;  /* 0x0000000000b88947 */ /* 0x002fea0003800000 */
[----:B------:R-:W2:Y:S01]  /*1e20*/  LDC.64 R4, c[0x0][0xb18] ;  /* 0x0002c600ff047b82 */ /* 0x000ea20000000a00 */
[----:B------:R-:W-:-:S07]  /*1e30*/  ISETP.NE.AND P3, PT, R65, 0x1, PT ;  /* 0x000000014100780c */ /* 0x000fce0003f65270 */
[----:B------:R-:W1:Y:S08]  /*1e40*/  LDC.64 R6, c[0x0][0xb10] ;  /* 0x0002c400ff067b82 */ /* 0x000e700000000a00 */
[----:B------:R-:W3:Y:S08]  /*1e50*/  LDC R16, c[0x0][0xb20] ;  /* 0x0002c800ff107b82 */ /* 0x000ef00000000800 */
[----:B------:R-:W4:Y:S01]  /*1e60*/  LDC R17, c[0x0][0xb0c] ;  /* 0x0002c300ff117b82 */ /* 0x000f220000000800 */
[----:B--2---:R-:W-:Y:S01]  /*1e70*/  IMAD.HI.U32 R19, R0, R5, RZ ;  /* 0x0000000500137227 */ /* 0x004fe200078e00ff */
[----:B------:R-:W-:-:S03]  /*1e80*/  ISETP.NE.AND P0, PT, R4, 0x1, PT ;  /* 0x000000010400780c */ /* 0x000fc60003f05270 */
[----:B------:R-:W-:-:S03]  /*1e90*/  IMAD.HI.U32 R5, R9, R5, RZ ;  /* 0x0000000509057227 */ /* 0x000fc600078e00ff */
[----:B------:R-:W2:Y:S01]  /*1ea0*/  LDC.64 R2, c[0x0][0xb28] ;  /* 0x0002ca00ff027b82 */ /* 0x000ea20000000a00 */
[----:B-1----:R-:W-:-:S04]  /*1eb0*/  IMAD.HI.U32 R20, R8, R6, RZ ;  /* 0x0000000608147227 */ /* 0x002fc800078e00ff */
[----:B------:R-:W-:Y:S01]  /*1ec0*/  IMAD.HI.U32 R21, R10, R6, RZ ;  /* 0x000000060a157227 */ /* 0x000fe200078e00ff */
[----:B------:R-:W-:Y:S02]  /*1ed0*/  SHF.R.U32.HI R20, RZ, R7, R20 ;  /* 0x00000007ff147219 */ /* 0x000fe40000011614 */
[-C--:B---3--:R-:W-:Y:S02]  /*1ee0*/  SHF.R.U32.HI R19, RZ, R16.reuse, R19 ;  /* 0x00000010ff137219 */ /* 0x088fe40000011613 */
[----:B------:R-:W-:Y:S02]  /*1ef0*/  SHF.R.U32.HI R5, RZ, R16, R5 ;  /* 0x00000010ff057219 */ /* 0x000fe40000011605 */
[----:B------:R-:W-:Y:S02]  /*1f00*/  SEL R19, R0, R19, !P0 ;  /* 0x0000001300137207 */ /* 0x000fe40004000000 */
[----:B------:R-:W-:Y:S02]  /*1f10*/  SHF.R.U32.HI R21, RZ, R7, R21 ;  /* 0x00000007ff157219 */ /* 0x000fe40000011615 */
[----:B----4-:R-:W-:-:S02]  /*1f20*/  ISETP.NE.AND P1, PT, R17, 0x1, PT ;  /* 0x000000011100780c */ /* 0x010fc40003f25270 */
[----:B------:R-:W-:Y:S02]  /*1f30*/  SEL R5, R9, R5, !P0 ;  /* 0x0000000509057207 */ /* 0x000fe40004000000 */
[----:B------:R-:W-:Y:S02]  /*1f40*/  SEL R20, R8, R20, !P1 ;  /* 0x0000001408147207 */ /* 0x000fe40004800000 */
[----:B------:R-:W-:Y:S01]  /*1f50*/  SEL R21, R10, R21, !P1 ;  /* 0x000000150a157207 */ /* 0x000fe20004800000 */
[----:B--2---:R-:W-:-:S04]  /*1f60*/  IMAD.HI.U32 R18, R19, R2, RZ ;  /* 0x0000000213127227 */ /* 0x004fc800078e00ff */
        /* <DEDUP_REMOVED lines=10> */
[----:B------:R-:W-:-:S04]  /*2010*/  @!P0 IMAD.HI.U32 R7, R21, R2, RZ ;  /* 0x0000000215078227 */ /* 0x000fc800078e00ff */
[----:B------:R-:W-:Y:S01]  /*2020*/  IMAD.MOV R2, RZ, RZ, -R6 ;  /* 0x000000ffff027224 */ /* 0x000fe200078e0a06 */
[----:B------:R-:W-:Y:S02]  /*2030*/  @!P0 SHF.R.U32.HI R3, RZ, R3, R7 ;  /* 0x00000003ff038219 */ /* 0x000fe40000011607 */
[----:B------:R-:W-:Y:S01]  /*2040*/  IADD3 R7, PT, PT, -R5, RZ, RZ ;  /* 0x000000ff05077210 */ /* 0x000fe20007ffe1ff */
[----:B------:R-:W-:Y:S01]  /*2050*/  IMAD R2, R65, R2, R5 ;  /* 0x0000000241027224 */ /* 0x000fe200078e0205 */
        /* <DEDUP_REMOVED lines=10> */
.L_x_33:
[----:B------:R-:W1:Y:S02]  /*2100*/  LDCU UR8, c[0x0][0xb30] ;  /* 0x00016600ff0877ac */ /* 0x000e640008000800 */
[----:B-1----:R-:W-:-:S09]  /*2110*/  UISETP.NE.AND UP0, UPT, UR8, 0x1, UPT ;  /* 0x000000010800788c */ /* 0x002fd2000bf05270 */
[----:B------:R-:W-:Y:S05]  /*2120*/  BRA.U UP0, `(.L_x_34) ;  /* 0x0000000100407547 */ /* 0x000fea000b800000 */
[----:B------:R-:W1:Y:S08]  /*2130*/  LDC.64 R4, c[0x0][0xb10] ;  /* 0x0002c400ff047b82 */ /* 0x000e700000000a00 */
[----:B------:R-:W3:Y:S08]  /*2140*/  LDC.64 R2, c[0x0][0xb18] ;  /* 0x0002c600ff027b82 */ /* 0x000ef00000000a00 */
[----:B------:R-:W4:Y:S08]  /*2150*/  LDC R6, c[0x0][0xb20] ;  /* 0x0002c800ff067b82 */ /* 0x000f300000000800 */
[----:B------:R-:W2:Y:S01]  /*2160*/  LDC R7, c[0x0][0xb0c] ;  /* 0x0002c300ff077b82 */ /* 0x000ea20000000800 */
[----:B-1----:R-:W-:-:S05]  /*2170*/  IMAD.HI.U32 R4, R10, R4, RZ ;  /* 0x000000040a047227 */ /* 0x002fca00078e00ff */
[----:B------:R-:W-:Y:S01]  /*2180*/  SHF.R.U32.HI R4, RZ, R5, R4 ;  /* 0x00000005ff047219 */ /* 0x000fe20000011604 */
[----:B---3--:R-:W-:Y:S01]  /*2190*/  IMAD.HI.U32 R3, R9, R3, RZ ;  /* 0x0000000309037227 */ /* 0x008fe200078e00ff */
[----:B------:R-:W-:-:S04]  /*21a0*/  ISETP.NE.AND P0, PT, R2, 0x1, PT ;  /* 0x000000010200780c */ /* 0x000fc80003f05270 */
[----:B----4-:R-:W-:-:S04]  /*21b0*/  SHF.R.U32.HI R3, RZ, R6, R3 ;  /* 0x00000006ff037219 */ /* 0x010fc80000011603 */
[----:B------:R-:W-:Y:S02]  /*21c0*/  SEL R3, R9, R3, !P0 ;  /* 0x0000000309037207 */ /* 0x000fe40004000000 */
[----:B--2---:R-:W-:-:S04]  /*21d0*/  ISETP.NE.AND P1, PT, R7, 0x1, PT ;  /* 0x000000010700780c */ /* 0x004fc80003f25270 */
[----:B------:R-:W-:-:S05]  /*21e0*/  SEL R4, R10, R4, !P1 ;  /* 0x000000040a047207 */ /* 0x000fca0004800000 */
[----:B------:R-:W-:Y:S02]  /*21f0*/  IMAD.IADD R5, R3, 0x1, -R4 ;  /* 0x0000000103057824 */ /* 0x000fe400078e0a04 */
[----:B------:R-:W-:Y:S02]  /*2200*/  IMAD.IADD R3, R4, 0x1, -R3 ;  /* 0x0000000104037824 */ /* 0x000fe400078e0a03 */
[----:B------:R-:W-:Y:S02]  /*2210*/  IMAD R10, R5, R7, R10 ;  /* 0x00000007050a7224 */ /* 0x000fe400078e020a */
[----:B------:R-:W-:-:S07]  /*2220*/  IMAD R9, R3, R2, R9 ;  /* 0x0000000203097224 */ /* 0x000fce00078e0209 */
.L_x_34:
[----:B------:R-:W-:Y:S01]  /*2230*/  VIADD R14, R14, 0x1 ;  /* 0x000000010e0e7836 */ /* 0x000fe20000000000 */
[----:B------:R-:W-:Y:S01]  /*2240*/  UPLOP3.LUT UP3, UPT, UPT, UPT, UPT, 0x80, 0x8 ;  /* 0x000000000008789c */ /* 0x000fe20003f6f070 */
[----:B------:R-:W-:Y:S02]  /*2250*/  IMAD.IADD R22, R10, 0x1, R132 ;  /* 0x000000010a167824 */ /* 0x000fe400078e0284 */
[----:B------:R-:W-:Y:S01]  /*2260*/  IMAD.IADD R23, R9, 0x1, R115 ;  /* 0x0000000109177824 */ /* 0x000fe200078e0273 */
[----:B------:R-:W-:-:S04]  /*2270*/  ISETP.NE.AND P0, PT, R14, 0x2, PT ;  /* 0x000000020e00780c */ /* 0x000fc80003f05270 */
[----:B------:R-:W-:Y:S02]  /*2280*/  SEL R2, RZ, 0x1, P0 ;  /* 0x00000001ff027807 */ /* 0x000fe40000000000 */
[----:B------:R-:W-:Y:S02]  /*2290*/  SEL R14, R14, RZ, P0 ;  /* 0x000000ff0e0e7207 */ /* 0x000fe40000000000 */
[----:B------:R-:W-:Y:S01]  /*22a0*/  LOP3.LUT R13, R13, R2, RZ, 0x3c, !PT ;  /* 0x000000020d0d7212 */ /* 0x000fe200078e3cff */
[----:B------:R-:W-:Y:S06]  /*22b0*/  @P2 BRA `(.L_x_35) ;  /* 0xfffffff0009c2947 */ /* 0x000fec000383ffff */
[----:B------:R-:W-:Y:S01]  /*22c0*/  UIADD3 UR4, UPT, UPT, UR4, 0x30, URZ ;  /* 0x0000003004047890 */ /* 0x000fe2000fffe0ff */
[----:B------:R-:W-:-:S03]  /*22d0*/  SHF.L.U32 R2, R15, 0x1f, RZ ;  /* 0x0000001f0f027819 */ /* 0x000fc600000006ff */
[----:B------:R-:W-:-:S09]  /*22e0*/  ULEA UR5, UR6, UR4, 0x3 ;  /* 0x0000000406057291 */ /* 0x000fd2000f8e18ff */
[----:B------:R-:W1:Y:S02]  /*22f0*/  SYNCS.PHASECHK.TRANS64.TRYWAIT P0, [UR5], R2 ;  /* 0x00000002ff0075a7 */ /* 0x000e640008001105 */
[----:B-1----:R-:W-:Y:S05]  /*2300*/  @!P0 BRA `(.L_x_36) ;  /* 0x0000007c000c8947 */ /* 0x002fea0003800000 */
.L_x_218:
[----:B------:R-:W-:-:S04]  /*2310*/  UIADD3 UR6, UPT, UPT, UR6, 0x1, URZ ;  /* 0x0000000106067890 */ /* 0x000fc8000fffe0ff */
[----:B------:R-:W-:-:S04]  /*2320*/  UISETP.NE.AND UP0, UPT, UR6, 0x6, UPT ;  /* 0x000000060600788c */ /* 0x000fc8000bf05270 */
[----:B------:R-:W-:Y:S02]  /*2330*/  USEL UR7, URZ, 0x1, UP0 ;  /* 0x00000001ff077887 */ /* 0x000fe40008000000 */
[----:B------:R-:W-:-:S04]  /*2340*/  USEL UR6, UR6, URZ, UP0 ;  /* 0x000000ff06067287 */ /* 0x000fc80008000000 */
[----:B------:R-:W-:Y:S01]  /*2350*/  ULEA UR5, UR6, UR4, 0x3 ;  /* 0x0000000406057291 */ /* 0x000fe2000f8e18ff */
[----:B-1----:R-:W-:-:S04]  /*2360*/  LOP3.LUT R2, R15, UR7, RZ, 0x3c, !PT ;  /* 0x000000070f027c12 */ /* 0x002fc8000f8e3cff */
[----:B------:R-:W-:-:S04]  /*2370*/  SHF.L.U32 R3, R2, 0x1f, RZ ;  /* 0x0000001f02037819 */ /* 0x000fc800000006ff */
[----:B------:R-:W1:Y:S02]  /*2380*/  SYNCS.PHASECHK.TRANS64.TRYWAIT P0, [UR5], R3 ;  /* 0x00000003ff0075a7 */ /* 0x000e640008001105 */
[----:B-1----:R-:W-:Y:S05]  /*2390*/  @!P0 BRA `(.L_x_37) ;  /* 0x0000007c00008947 */ /* 0x002fea0003800000 */
.L_x_220:
[----:B------:R-:W-:-:S04]  /*23a0*/  UIADD3 UR6, UPT, UPT, UR6, 0x1, URZ ;  /* 0x0000000106067890 */ /* 0x000fc8000fffe0ff */
[----:B------:R-:W-:-:S04]  /*23b0*/  UISETP.NE.AND UP0, UPT, UR6, 0x6, UPT ;  /* 0x000000060600788c */ /* 0x000fc8000bf05270 */
[----:B------:R-:W-:Y:S02]  /*23c0*/  USEL UR7, URZ, 0x1, UP0 ;  /* 0x00000001ff077887 */ /* 0x000fe40008000000 */
[----:B------:R-:W-:-:S04]  /*23d0*/  USEL UR6, UR6, URZ, UP0 ;  /* 0x000000ff06067287 */ /* 0x000fc80008000000 */
[----:B------:R-:W-:Y:S01]  /*23e0*/  ULEA UR5, UR6, UR4, 0x3 ;  /* 0x0000000406057291 */ /* 0x000fe2000f8e18ff */
[----:B------:R-:W-:-:S04]  /*23f0*/  LOP3.LUT R2, R2, UR7, RZ, 0x3c, !PT ;  /* 0x0000000702027c12 */ /* 0x000fc8000f8e3cff */
[----:B-1----:R-:W-:-:S04]  /*2400*/  SHF.L.U32 R3, R2, 0x1f, RZ ;  /* 0x0000001f02037819 */ /* 0x002fc800000006ff */
[----:B------:R-:W1:Y:S02]  /*2410*/  SYNCS.PHASECHK.TRANS64.TRYWAIT P0, [UR5], R3 ;  /* 0x00000003ff0075a7 */ /* 0x000e640008001105 */
[----:B-1----:R-:W-:Y:S05]  /*2420*/  @!P0 BRA `(.L_x_38) ;  /* 0x0000007800f48947 */ /* 0x002fea0003800000 */
.L_x_222:
        /* <DEDUP_REMOVED lines=9> */
.L_x_224:
        /* <DEDUP_REMOVED lines=9> */
.L_x_226:
[----:B------:R-:W-:-:S04]  /*2550*/  UIADD3 UR6, UPT, UPT, UR6, 0x1, URZ ;  /* 0x0000000106067890 */ /* 0x000fc8000fffe0ff */
[----:B------:R-:W-:-:S04]  /*2560*/  UISETP.NE.AND UP0, UPT, UR6, 0x6, UPT ;  /* 0x000000060600788c */ /* 0x000fc8000bf05270 */
[----:B------:R-:W-:Y:S02]  /*2570*/  USEL UR5, URZ, 0x1, UP0 ;  /* 0x00000001ff057887 */ /* 0x000fe40008000000 */
[----:B------:R-:W-:-:S04]  /*2580*/  USEL UR6, UR6, URZ, UP0 ;  /* 0x000000ff06067287 */ /* 0x000fc80008000000 */
[----:B------:R-:W-:Y:S01]  /*2590*/  ULEA UR6, UR6, UR4, 0x3 ;  /* 0x0000000406067291 */ /* 0x000fe2000f8e18ff */
[----:B------:R-:W-:-:S04]  /*25a0*/  LOP3.LUT R2, R2, UR5, RZ, 0x3c, !PT ;  /* 0x0000000502027c12 */ /* 0x000fc8000f8e3cff */
[----:B------:R-:W-:Y:S01]  /*25b0*/  SHF.L.U32 R2, R2, 0x1f, RZ ;  /* 0x0000001f02027819 */ /* 0x000fe200000006ff */
[----:B-12---:R-:W-:-:S07]  /*25c0*/  IMAD.U32 R0, RZ, RZ, UR6 ;  /* 0x00000006ff007e24 */ /* 0x006fce000f8e00ff */
.L_x_41:
[----:B-1----:R1:W2:Y:S02]  /*25d0*/  SYNCS.PHASECHK.TRANS64.TRYWAIT P0, [R0+URZ], R2 ;  /* 0x00000002000075a7 */ /* 0x0022a400080011ff */
[----:B--2---:R-:W-:Y:S05]  /*25e0*/  @!P0 NANOSLEEP.SYNCS 0x989680 ;  /* 0x009896800000895d */ /* 0x004fea0003900000 */
[----:B------:R-:W2:Y:S02]  /*25f0*/  @!P0 SYNCS.PHASECHK.TRANS64 P0, [R0+URZ], R2 ;  /* 0x00000002000085a7 */ /* 0x000ea400080010ff */
[----:B--2---:R-:W-:Y:S05]  /*2600*/  @P0 EXIT ;  /* 0x000000000000094d */ /* 0x004fea0003800000 */
[----:B------:R-:W-:Y:S05]  /*2610*/  BRA `(.L_x_41) ;  /* 0xfffffffc00ec7947 */ /* 0x000fea000383ffff */
.L_x_17:
[----:B------:R-:W-:-:S04]  /*2620*/  UISETP.NE.AND UP0, UPT, UR37, URZ, UPT ;  /* 0x000000ff2500728c */ /* 0x000fc8000bf05270 */
[----:B------:R-:W-:-:S09]  /*2630*/  UISETP.NE.OR UP0, UPT, UR8, 0x1, UP0 ;  /* 0x000000010800788c */ /* 0x000fd20008705670 */
[----:B------:R-:W-:Y:S05]  /*2640*/  BRA.U UP0, `(.L_x_42) ;  /* 0x0000000500487547 */ /* 0x000fea000b800000 */
[----:B------:R-:W-:Y:S01]  /*2650*/  ISETP.NE.AND P2, PT, R2, RZ, PT ;  /* 0x000000ff0200720c */ /* 0x000fe20003f45270 */
[----:B------:R-:W-:Y:S01]  /*2660*/  IMAD.MOV.U32 R12, RZ, RZ, 0x1 ;  /* 0x00000001ff0c7424 */ /* 0x000fe200078e00ff */
[----:B------:R-:W-:Y:S02]  /*2670*/  CS2R R10, SRZ ;  /* 0x00000000000a7805 */ /* 0x000fe4000001ff00 */
[----:B------:R-:W-:Y:S01]  /*2680*/  CS2R R8, SRZ ;  /* 0x0000000000087805 */ /* 0x000fe2000001ff00 */
[----:B------:R-:W-:Y:S01]  /*2690*/  UMOV UR4, 0x400 ;  /* 0x0000040000047882 */ /* 0x000fe20000000000 */
[----:B------:R-:W-:Y:S01]  /*26a0*/  UMOV UR6, URZ ;  /* 0x000000ff00067c82 */ /* 0x000fe20008000000 */
[----:B------:R-:W-:-:S12]  /*26b0*/  ULEA UR37, UR37, UR4, 0x18 ;  /* 0x0000000425257291 */ /* 0x000fd8000f8ec0ff */
.L_x_46:
[----:B------:R-:W-:Y:S02]  /*26c0*/  LEA R0, R8, UR37, 0x3 ;  /* 0x0000002508007c11 */ /* 0x000fe4000f8e18ff */
[----:B------:R-:W-:-:S03]  /*26d0*/  SHF.L.U32 R4, R9, 0x1f, RZ ;  /* 0x0000001f09047819 */ /* 0x000fc600000006ff */
[----:B------:R-:W-:Y:S01]  /*26e0*/  VIADD R5, R0, 0x120 ;  /* 0x0000012000057836 */ /* 0x000fe20000000000 */
[----:B------:R-:W1:Y:S02]  /*26f0*/  SYNCS.PHASECHK.TRANS64.TRYWAIT P0, [R0+URZ+0x110], R4 ;  /* 0x00011004000075a7 */ /* 0x000e6400080011ff */
[----:B-1----:R-:W-:Y:S05]  /*2700*/  @!P0 BRA `(.L_x_43) ;  /* 0x0000007800848947 */ /* 0x002fea0003800000 */
.L_x_227:
[----:B------:R-:W-:Y:S01]  /*2710*/  ULEA UR5, UR6, UR37, 0x3 ;  /* 0x0000002506057291 */ /* 0x000fe2000f8e18ff */
[----:B-1----:R-:W-:Y:S01]  /*2720*/  PRMT R0, RZ, 0x654, R5 ;  /* 0x00000654ff007816 */ /* 0x002fe20000000005 */
[----:B------:R-:W-:Y:S01]  /*2730*/  @!P2 IMAD.MOV.U32 R4, RZ, RZ, 0x10 ;  /* 0x00000010ff04a424 */ /* 0x000fe200078e00ff */
[----:B------:R-:W-:Y:S01]  /*2740*/  SHF.L.U32 R5, R12, 0x1f, RZ ;  /* 0x0000001f0c057819 */ /* 0x000fe200000006ff */
[----:B------:R-:W-:Y:S01]  /*2750*/  UIADD3 UR4, UPT, UPT, UR5, 0xb0, URZ ;  /* 0x000000b005047890 */ /* 0x000fe2000fffe0ff */
[----:B------:R1:W-:Y:S05]  /*2760*/  SYNCS.ARRIVE.TRANS64.RED.A1T0 RZ, [R0+URZ], RZ ;  /* 0x000000ff00ff79a7 */ /* 0x0003ea00081004ff */
[----:B------:R-:W-:Y:S01]  /*2770*/  IMAD.U32 R6, RZ, RZ, UR4 ;  /* 0x00000004ff067e24 */ /* 0x000fe2000f8e00ff */
[----:B------:R-:W2:Y:S04]  /*2780*/  SYNCS.PHASECHK.TRANS64.TRYWAIT P0, [UR5+0xc0], R5 ;  /* 0x0000c005ff0075a7 */ /* 0x000ea80008001105 */
[----:B------:R-:W-:Y:S01]  /*2790*/  PRMT R6, R2, 0x654, R6 ;  /* 0x0000065402067816 */ /* 0x000fe20000000006 */
[----:B-12---:R-:W-:Y:S06]  /*27a0*/  @!P0 BRA `(.L_x_44) ;  /* 0x0000007800708947 */ /* 0x006fec0003800000 */
.L_x_229:
[----:B------:R-:W-:Y:S01]  /*27b0*/  ULEA UR4, UR6, UR37, 0x4 ;  /* 0x0000002506047291 */ /* 0x000fe2000f8e20ff */
[----:B------:R-:W-:Y:S01]  /*27c0*/  SEL R3, R6, R3, !P2 ;  /* 0x0000000306037207 */ /* 0x000fe20005000000 */
[----:B------:R-:W-:Y:S01]  /*27d0*/  UIADD3 UR5, UPT, UPT, UR5, 0xb0, URZ ;  /* 0x000000b005057890 */ /* 0x000fe2000fffe0ff */
[----:B-1----:R-:W-:Y:S01]  /*27e0*/  LEA R0, R11, UR37, 0x3 ;  /* 0x000000250b007c11 */ /* 0x002fe2000f8e18ff */
[----:B------:R-:W-:Y:S01]  /*27f0*/  UIADD3 UR4, UPT, UPT, UR4, 0x140, URZ ;  /* 0x0000014004047890 */ /* 0x000fe2000fffe0ff */
[----:B------:R1:W-:Y:S01]  /*2800*/  @!P2 SYNCS.ARRIVE.TRANS64.RED RZ, [R3+URZ], R4 ;  /* 0x0000000403ffa9a7 */ /* 0x0003e200080004ff */
[----:B------:R-:W-:Y:S01]  /*2810*/  UIADD3 UR6, UPT, UPT, UR6, 0x1, URZ ;  /* 0x0000000106067890 */ /* 0x000fe2000fffe0ff */
[----:B------:R-:W-:-:S03]  /*2820*/  VIADD R8, R8, 0x1 ;  /* 0x0000000108087836 */ /* 0x000fc60000000000 */
[----:B------:R-:W-:Y:S02]  /*2830*/  UISETP.NE.AND UP0, UPT, UR6, 0x2, UPT ;  /* 0x000000020600788c */ /* 0x000fe4000bf05270 */
[----:B------:R-:W-:Y:S01]  /*2840*/  ISETP.NE.AND P0, PT, R8, 0x2, PT ;  /* 0x000000020800780c */ /* 0x000fe20003f05270 */
[----:B------:R-:W-:Y:S06]  /*2850*/  UGETNEXTWORKID.BROADCAST [UR4], [UR5] ;  /* 0x00000000040073ca */ /* 0x000fec0008000100 */
[----:B------:R-:W-:Y:S02]  /*2860*/  USEL UR4, URZ, 0x1, UP0 ;  /* 0x00000001ff047887 */ /* 0x000fe40008000000 */
[----:B------:R-:W-:-:S04]  /*2870*/  USEL UR6, UR6, URZ, UP0 ;  /* 0x000000ff06067287 */ /* 0x000fc80008000000 */
[----:B------:R-:W-:Y:S02]  /*2880*/  LOP3.LUT R12, R12, UR4, RZ, 0x3c, !PT ;  /* 0x000000040c0c7c12 */ /* 0x000fe4000f8e3cff */
[----:B-1----:R-:W-:-:S04]  /*2890*/  SHF.L.U32 R4, R10, 0x1f, RZ ;  /* 0x0000001f0a047819 */ /* 0x002fc800000006ff */
[----:B------:R-:W1:Y:S02]  /*28a0*/  SYNCS.PHASECHK.TRANS64.TRYWAIT P1, [R0+URZ+0xb0], R4 ;  /* 0x0000b004000075a7 */ /* 0x000e6400080211ff */
[----:B-1----:R-:W-:Y:S05]  /*28b0*/  @!P1 BRA `(.L_x_45) ;  /* 0x0000007800449947 */ /* 0x002fea0003800000 */
.L_x_230:
[C---:B-1----:R-:W-:Y:S01]  /*28c0*/  LEA R4, R11.reuse, UR37, 0x4 ;  /* 0x000000250b047c11 */ /* 0x042fe2000f8e20ff */
[----:B------:R-:W-:Y:S01]  /*28d0*/  VIADD R0, R0, 0xc0 ;  /* 0x000000c000007836 */ /* 0x000fe20000000000 */
[----:B------:R-:W-:Y:S01]  /*28e0*/  SEL R8, R8, RZ, P0 ;  /* 0x000000ff08087207 */ /* 0x000fe20000000000 */
[----:B------:R-:W-:-:S03]  /*28f0*/  VIADD R11, R11, 0x1 ;  /* 0x000000010b0b7836 */ /* 0x000fc60000000000 */
[----:B------:R-:W1:Y:S01]  /*2900*/  LDS.128 R4, [R4+0x140] ;  /* 0x0001400004047984 */ /* 0x000e620000000c00 */
[----:B------:R-:W-:Y:S02]  /*2910*/  PRMT R0, RZ, 0x654, R0 ;  /* 0x00000654ff007816 */ /* 0x000fe40000000000 */
[C---:B------:R-:W-:Y:S01]  /*2920*/  ISETP.NE.AND P1, PT, R11.reuse, 0x2, PT ;  /* 0x000000020b00780c */ /* 0x040fe20003f25270 */
[----:B------:R-:W-:Y:S01]  /*2930*/  @!PT LDS RZ, [RZ] ;  /* 0x00000000fffff984 */ /* 0x000fe20000000800 */
[----:B------:R-:W-:Y:S01]  /*2940*/  @!PT LDS RZ, [RZ] ;  /* 0x00000000fffff984 */ /* 0x000fe20000000800 */
[----:B------:R-:W-:Y:S01]  /*2950*/  @!PT LDS RZ, [RZ] ;  /* 0x00000000fffff984 */ /* 0x000fe20000000800 */
[----:B------:R-:W-:Y:S01]  /*2960*/  @!PT LDS RZ, [RZ] ;  /* 0x00000000fffff984 */ /* 0x000fe20000000800 */
[----:B------:R2:W-:Y:S06]  /*2970*/  MEMBAR.ALL.CTA ;  /* 0x0000000000007992 */ /* 0x0005ec0000008000 */
[----:B--2---:R-:W2:Y:S01]  /*2980*/  FENCE.VIEW.ASYNC.S ;  /* 0x00000000000073c6 */ /* 0x004ea20000000000 */
[----:B------:R-:W-:Y:S01]  /*2990*/  SEL R11, R11, RZ, P1 ;  /* 0x000000ff0b0b7207 */ /* 0x000fe20000800000 */
[----:B--2---:R2:W-:Y:S01]  /*29a0*/  SYNCS.ARRIVE.TRANS64.RED.A1T0 RZ, [R0+URZ], RZ ;  /* 0x000000ff00ff79a7 */ /* 0x0045e200081004ff */
[----:B-1----:R-:W-:-:S02]  /*29b0*/  LOP3.LUT P3, RZ, R6, 0x1, RZ, 0xc0, !PT ;  /* 0x0000000106ff7812 */ /* 0x002fc4000786c0ff */
[----:B------:R-:W-:-:S04]  /*29c0*/  SEL R4, RZ, 0x1, P1 ;  /* 0x00000001ff047807 */ /* 0x000fc80000800000 */
[----:B------:R-:W-:Y:S02]  /*29d0*/  LOP3.LUT R10, R10, R4, RZ, 0x3c, !PT ;  /* 0x000000040a0a7212 */ /* 0x000fe400078e3cff */
[----:B--2---:R-:W-:-:S04]  /*29e0*/  SEL R0, RZ, 0x1, P0 ;  /* 0x00000001ff007807 */ /* 0x004fc80000000000 */
[----:B------:R-:W-:Y:S01]  /*29f0*/  LOP3.LUT R9, R9, R0, RZ, 0x3c, !PT ;  /* 0x0000000009097212 */ /* 0x000fe200078e3cff */
[----:B------:R-:W-:Y:S06]  /*2a00*/  @P3 BRA `(.L_x_46) ;  /* 0xfffffffc002c3947 */ /* 0x000fec000383ffff */
[----:B------:R-:W-:Y:S01]  /*2a10*/  ULEA UR5, UR6, UR37, 0x3 ;  /* 0x0000002506057291 */ /* 0x000fe2000f8e18ff */
[----:B------:R-:W-:-:S08]  /*2a20*/  SHF.L.U32 R2, R12, 0x1f, RZ ;  /* 0x0000001f0c027819 */ /* 0x000fd000000006ff */
[----:B------:R-:W1:Y:S02]  /*2a30*/  SYNCS.PHASECHK.TRANS64 P0, [UR5+0xc0], R2 ;  /* 0x0000c002ff0075a7 */ /* 0x000e640008001005 */
[----:B-1----:R-:W-:Y:S05]  /*2a40*/  @P0 BRA `(.L_x_47) ;  /* 0x0000000000080947 */ /* 0x002fea0003800000 */
[----:B------:R-:W1:Y:S02]  /*2a50*/  SYNCS.PHASECHK.TRANS64.TRYWAIT P0, [UR5+0xc0], R2 ;  /* 0x0000c002ff0075a7 */ /* 0x000e640008001105 */
[----:B-1----:R-:W-:Y:S05]  /*2a60*/  @!P0 BRA `(.L_x_48) ;  /* 0x0000007400ec8947 */ /* 0x002fea0003800000 */
.L_x_47:
[----:B------:R-:W-:-:S04]  /*2a70*/  UIADD3 UR4, UPT, UPT, UR6, 0x1, URZ ;  /* 0x0000000106047890 */ /* 0x000fc8000fffe0ff */
[----:B------:R-:W-:-:S04]  /*2a80*/  UISETP.NE.AND UP0, UPT, UR4, 0x2, UPT ;  /* 0x000000020400788c */ /* 0x000fc8000bf05270 */
[----:B------:R-:W-:Y:S02]  /*2a90*/  USEL UR7, URZ, 0x1, UP0 ;  /* 0x00000001ff077887 */ /* 0x000fe40008000000 */
[----:B------:R-:W-:-:S04]  /*2aa0*/  USEL UR4, UR4, URZ, UP0 ;  /* 0x000000ff04047287 */ /* 0x000fc80008000000 */
[----:B------:R-:W-:Y:S01]  /*2ab0*/  ULEA UR4, UR4, UR37, 0x3 ;  /* 0x0000002504047291 */ /* 0x000fe2000f8e18ff */
[----:B-1----:R-:W-:-:S04]  /*2ac0*/  LOP3.LUT R2, R12, UR7, RZ, 0x3c, !PT ;  /* 0x000000070c027c12 */ /* 0x002fc8000f8e3cff */
[----:B------:R-:W-:-:S04]  /*2ad0*/  SHF.L.U32 R0, R2, 0x1f, RZ ;  /* 0x0000001f02007819 */ /* 0x000fc800000006ff */
[----:B------:R-:W1:Y:S02]  /*2ae0*/  SYNCS.PHASECHK.TRANS64 P0, [UR4+0xc0], R0 ;  /* 0x0000c000ff0075a7 */ /* 0x000e640008001004 */
[----:B-1----:R-:W-:Y:S05]  /*2af0*/  @P0 EXIT ;  /* 0x000000000000094d */ /* 0x002fea0003800000 */
[----:B------:R-:W-:Y:S02]  /*2b00*/  SHF.L.U32 R2, R2, 0x1f, RZ ;  /* 0x0000001f02027819 */ /* 0x000fe400000006ff */
[----:B------:R-:W-:-:S07]  /*2b10*/  MOV R0, UR4 ;  /* 0x0000000400007c02 */ /* 0x000fce0008000f00 */
.L_x_49:
[----:B-1----:R1:W2:Y:S02]  /*2b20*/  SYNCS.PHASECHK.TRANS64.TRYWAIT P0, [R0+URZ+0xc0], R2 ;  /* 0x0000c002000075a7 */ /* 0x0022a400080011ff */
[----:B--2---:R-:W-:Y:S05]  /*2b30*/  @!P0 NANOSLEEP.SYNCS 0x989680 ;  /* 0x009896800000895d */ /* 0x004fea0003900000 */
[----:B------:R-:W2:Y:S02]  /*2b40*/  @!P0 SYNCS.PHASECHK.TRANS64 P0, [R0+URZ+0xc0], R2 ;  /* 0x0000c002000085a7 */ /* 0x000ea400080010ff */
[----:B--2---:R-:W-:Y:S05]  /*2b50*/  @P0 EXIT ;  /* 0x000000000000094d */ /* 0x004fea0003800000 */
[----:B------:R-:W-:Y:S05]  /*2b60*/  BRA `(.L_x_49) ;  /* 0xfffffffc00ec7947 */ /* 0x000fea000383ffff */
.L_x_42:
[----:B------:R-:W-:-:S09]  /*2b70*/  UISETP.NE.AND UP0, UPT, UR8, URZ, UPT ;  /* 0x000000ff0800728c */ /* 0x000fd2000bf05270 */
[----:B------:R-:W-:Y:S05]  /*2b80*/  BRA.U UP0, `(.L_x_50) ;  /* 0x0000000d00b47547 */ /* 0x000fea000b800000 */
[----:B------:R-:W-:Y:S01]  /*2b90*/  UMOV UR4, 0x40 ;  /* 0x0000004000047882 */ /* 0x000fe20000000000 */
[----:B------:R-:W-:Y:S01]  /*2ba0*/  NOP ;  /* 0x0000000000007918 */ /* 0x000fe20000000000 */
[----:B------:R-:W-:Y:S01]  /*2bb0*/  ULEA UR4, UR37, UR4, 0x18 ;  /* 0x0000000425047291 */ /* 0x000fe2000f8ec0ff */
[----:B------:R-:W-:Y:S02]  /*2bc0*/  UMOV UR5, 0x400 ;  /* 0x0000040000057882 */ /* 0x000fe40000000000 */
[----:B------:R-:W-:-:S06]  /*2bd0*/  ULEA UR37, UR37, UR5, 0x18 ;  /* 0x0000000525257291 */ /* 0x000fcc000f8ec0ff */
[----:B------:R-:W1:Y:S02]  /*2be0*/  LDS.U8 R0, [UR4+0x1c] ;  /* 0x00001c04ff007984 */ /* 0x000e640008000000 */
[----:B-1----:R-:W-:-:S13]  /*2bf0*/  ISETP.NE.AND P0, PT, R0, RZ, PT ;  /* 0x000000ff0000720c */ /* 0x002fda0003f05270 */
[----:B------:R-:W-:Y:S05]  /*2c00*/  @P0 BRA `(.L_x_51) ;  /* 0x0000000000580947 */ /* 0x000fea0003800000 */
[----:B------:R-:W-:-:S13]  /*2c10*/  ELECT P0, URZ, PT ;  /* 0x0000000000ff782f */ /* 0x000fda0003800000 */
[----:B------:R-:W-:Y:S05]  /*2c20*/  @!P0 BRA `(.L_x_52) ;  /* 0x0000000000608947 */ /* 0x000fea0003800000 */
[----:B------:R-:W-:Y:S01]  /*2c30*/  UMOV UR5, 0x10 ;  /* 0x0000001000057882 */ /* 0x000fe20000000000 */
[----:B------:R-:W-:Y:S01]  /*2c40*/  HFMA2 R0, -RZ, RZ, 0, 5.9604644775390625e-08 ;  /* 0x00000001ff007431 */ /* 0x000fe200000001ff */
[----:B------:R-:W-:-:S03]  /*2c50*/  MOV R2, 0xffff ;  /* 0x0000ffff00027802 */ /* 0x000fc60000000f00 */
[----:B------:R-:W-:Y:S04]  /*2c60*/  DEPBAR.LE SB1, 0x36 ;  /* 0x00009d800000791a */ /* 0x000fe80000000000 */
[----:B------:R-:W1:Y:S02]  /*2c70*/  UTCATOMSWS.FIND_AND_SET.ALIGN UP0, UR5, UR5 ;  /* 0x00000005000575e3 */ /* 0x000e640008000800 */
[----:B-1----:R-:W-:Y:S01]  /*2c80*/  MOV R3, UR5 ;  /* 0x0000000500037c02 */ /* 0x002fe20008000f00 */
[----:B------:R-:W-:Y:S06]  /*2c90*/  BRA.U UP0, `(.L_x_53) ;  /* 0x0000000100187547 */ /* 0x000fec000b800000 */
.L_x_54:
[----:B------:R-:W-:Y:S05]  /*2ca0*/  NANOSLEEP 0x64 ;  /* 0x000000640000795d */ /* 0x000fea0003800000 */
[----:B------:R-:W-:-:S05]  /*2cb0*/  UMOV UR5, 0x10 ;  /* 0x0000001000057882 */ /* 0x000fca0000000000 */
[----:B------:R-:W-:Y:S04]  /*2cc0*/  DEPBAR.LE SB1, 0x36 ;  /* 0x00009d800000791a */ /* 0x000fe80000000000 */
[----:B------:R-:W1:Y:S02]  /*2cd0*/  UTCATOMSWS.FIND_AND_SET.ALIGN UP0, UR5, UR5 ;  /* 0x00000005000575e3 */ /* 0x000e640008000800 */
[----:B-1----:R-:W-:Y:S01]  /*2ce0*/  MOV R3, UR5 ;  /* 0x0000000500037c02 */ /* 0x002fe20008000f00 */
[----:B------:R-:W-:Y:S05]  /*2cf0*/  BRA.U !UP0, `(.L_x_54) ;  /* 0xfffffffd08e87547 */ /* 0x000fea000b83ffff */
.L_x_53:
[-C--:B------:R-:W-:Y:S02]  /*2d00*/  SHF.L.U32 R2, R2, R3.reuse, RZ ;  /* 0x0000000302027219 */ /* 0x080fe400000006ff */
[----:B------:R-:W-:Y:S01]  /*2d10*/  SHF.L.U32 R0, R0, R3, RZ ;  /* 0x0000000300007219 */ /* 0x000fe200000006ff */
[----:B------:R-:W-:Y:S02]  /*2d20*/  IMAD.SHL.U32 R3, R3, 0x20, RZ ;  /* 0x0000002003037824 */ /* 0x000fe400078e00ff */
[----:B------:R1:W-:Y:S04]  /*2d30*/  ATOMS.OR RZ, [UR4+0x14], R2 ;  /* 0x00001402ffff798c */ /* 0x0003e8000b000004 */
[----:B------:R1:W-:Y:S04]  /*2d40*/  ATOMS.OR RZ, [UR4+0x18], R0 ;  /* 0x00001800ffff798c */ /* 0x0003e8000b000004 */
[----:B------:R1:W-:Y:S01]  /*2d50*/  STS [UR37+0x160], R3 ;  /* 0x00016003ff007988 */ /* 0x0003e20008000825 */
[----:B------:R-:W-:Y:S05]  /*2d60*/  BRA `(.L_x_52) ;  /* 0x0000000000107947 */ /* 0x000fea0003800000 */
.L_x_51:
[----:B------:R-:W-:Y:S02]  /*2d70*/  MOV R0, 0xffffffff ;  /* 0xffffffff00007802 */ /* 0x000fe40000000f00 */
[----:B------:R-:W-:-:S03]  /*2d80*/  MOV R2, 0x2db0 ;  /* 0x00002db000027802 */ /* 0x000fc60000000f00 */
[----:B------:R1:W-:Y:S04]  /*2d90*/  STS [UR37+0x160], R0 ;  /* 0x00016000ff007988 */ /* 0x0003e80008000825 */
[----:B-1-3-5:R-:W-:Y:S05]  /*2da0*/  CALL.REL.NOINC `($__internal_1_$__cuda_sm10x_tcgen05_guardrail_trap_phase_invalid_during_alloc) ;  /* 0x0000007800f47944 */ /* 0x02afea0003c00000 */
.L_x_52:
[----:B------:R-:W-:Y:S05]  /*2db0*/  WARPSYNC.ALL ;  /* 0x0000000000007948 */ /* 0x000fea0003800000 */
[----:B------:R-:W2:Y:S01]  /*2dc0*/  S2UR UR5, SR_CgaCtaId ;  /* 0x00000000000579c3 */ /* 0x000ea20000008800 */
[----:B------:R-:W-:Y:S01]  /*2dd0*/  UMOV UR4, 0x400 ;  /* 0x0000040000047882 */ /* 0x000fe20000000000 */
[----:B------:R-:W-:-:S06]  /*2de0*/  NOP ;  /* 0x0000000000007918 */ /* 0x000fcc0000000000 */
[----:B------:R-:W-:Y:S06]  /*2df0*/  BAR.ARV 0x6, 0xa0 ;  /* 0x0182800000007b1d */ /* 0x000fec0000002000 */
[----:B------:R-:W4:Y:S01]  /*2e00*/  LDCU UR7, c[0x0][0x38c] ;  /* 0x00007180ff0777ac */ /* 0x000f220008000800 */
[----:B------:R-:W-:Y:S01]  /*2e10*/  IMAD.MOV.U32 R11, RZ, RZ, 0x1 ;  /* 0x00000001ff0b7424 */ /* 0x000fe200078e00ff */
[----:B------:R-:W-:Y:S01]  /*2e20*/  CS2R R8, SRZ ;  /* 0x0000000000087805 */ /* 0x000fe2000001ff00 */
[----:B------:R-:W-:Y:S01]  /*2e30*/  IMAD.MOV.U32 R10, RZ, RZ, RZ ;  /* 0x000000ffff0a7224 */ /* 0x000fe200078e00ff */
[----:B------:R-:W3:Y:S01]  /*2e40*/  LDCU UR6, c[0x0][0x38c] ;  /* 0x00007180ff0677ac */ /* 0x000ee20008000800 */
[----:B------:R-:W-:Y:S01]  /*2e50*/  UMOV UR15, URZ ;  /* 0x000000ff000f7c82 */ /* 0x000fe20008000000 */
[----:B------:R-:W-:Y:S01]  /*2e60*/  UMOV UR14, URZ ;  /* 0x000000ff000e7c82 */ /* 0x000fe20008000000 */
[----:B--2---:R-:W-:Y:S01]  /*2e70*/  ULEA UR5, UR5, UR4, 0x18 ;  /* 0x0000000405057291 */ /* 0x004fe2000f8ec0ff */
[----:B------:R-:W-:Y:S01]  /*2e80*/  UMOV UR24, 0x0 ;  /* 0x0000000000187882 */ /* 0x000fe20000000000 */
[----:B------:R-:W-:-:S02]  /*2e90*/  UMOV UR25, 0x8200010 ;  /* 0x0820001000197882 */ /* 0x000fc40000000000 */
[----:B------:R-:W-:Y:S02]  /*2ea0*/  UIADD3 UR10, UPT, UPT, UR5, 0x8400, URZ ;  /* 0x00008400050a7890 */ /* 0x000fe4000fffe0ff */
[----:B------:R-:W-:Y:S02]  /*2eb0*/  UIADD3 UR11, UPT, UPT, UR5, 0x20400, URZ ;  /* 0x00020400050b7890 */ /* 0x000fe4000fffe0ff */
[----:B----4-:R-:W-:Y:S01]  /*2ec0*/  UIADD3 UR7, UPT, UPT, UR7, 0x3f, URZ ;  /* 0x0000003f07077890 */ /* 0x010fe2000fffe0ff */
[----:B-1----:R-:W1:Y:S01]  /*2ed0*/  LDS R0, [UR5+0x160] ;  /* 0x00016005ff007984 */ /* 0x002e620008000800 */
[----:B------:R-:W-:Y:S02]  /*2ee0*/  USHF.R.U32.HI UR10, URZ, 0x4, UR10 ;  /* 0x00000004ff0a7899 */ /* 0x000fe4000801160a */
[----:B------:R-:W-:Y:S02]  /*2ef0*/  USHF.R.S32.HI UR4, URZ, 0x1f, UR7 ;  /* 0x0000001fff047899 */ /* 0x000fe40008011407 */
[----:B------:R-:W-:-:S02]  /*2f00*/  USHF.R.U32.HI UR11, URZ, 0x4, UR11 ;  /* 0x00000004ff0b7899 */ /* 0x000fc4000801160b */
[----:B------:R-:W-:Y:S02]  /*2f10*/  ULEA.HI UR4, UR4, UR7, URZ, 0x6 ;  /* 0x0000000704047291 */ /* 0x000fe4000f8f30ff */
[----:B------:R-:W-:Y:S02]  /*2f20*/  ULOP3.LUT UR10, UR10, 0x3fff, URZ, 0xc0, !UPT ;  /* 0x00003fff0a0a7892 */ /* 0x000fe4000f8ec0ff */
[----:B------:R-:W-:Y:S02]  /*2f30*/  USHF.R.S32.HI UR4, URZ, 0x6, UR4 ;  /* 0x00000006ff047899 */ /* 0x000fe40008011404 */
[----:B------:R-:W-:Y:S02]  /*2f40*/  ULOP3.LUT UR11, UR11, 0x3fff, URZ, 0xc0, !UPT ;  /* 0x00003fff0b0b7892 */ /* 0x000fe4000f8ec0ff */
[----:B------:R-:W-:Y:S01]  /*2f50*/  UISETP.LT.AND UP0, UPT, UR4, 0x1, UPT ;  /* 0x000000010400788c */ /* 0x000fe2000bf01270 */
[----:B------:R-:W-:Y:S01]  /*2f60*/  UMOV UR22, 0x0 ;  /* 0x0000000000167882 */ /* 0x000fe20000000000 */
[----:B------:R-:W-:-:S02]  /*2f70*/  UMOV UR23, 0x8200010 ;  /* 0x0820001000177882 */ /* 0x000fc40000000000 */
[----:B------:R-:W-:Y:S02]  /*2f80*/  USEL UR9, UR4, 0x1, !UP0 ;  /* 0x0000000104097887 */ /* 0x000fe4000c000000 */
[----:B------:R-:W-:Y:S02]  /*2f90*/  ULOP3.LUT UR10, UR10, 0x10000, URZ, 0xfc, !UPT ;  /* 0x000100000a0a7892 */ /* 0x000fe4000f8efcff */
[----:B------:R-:W-:Y:S02]  /*2fa0*/  ULOP3.LUT UR11, UR11, 0x10000, URZ, 0xfc, !UPT ;  /* 0x000100000b0b7892 */ /* 0x000fe4000f8efcff */
[----:B------:R-:W-:Y:S02]  /*2fb0*/  UIADD3 UR9, UPT, UPT, -UR9, URZ, URZ ;  /* 0x000000ff09097290 */ /* 0x000fe4000fffe1ff */
[----:B---3--:R-:W-:Y:S01]  /*2fc0*/  UISETP.GE.AND UP3, UPT, UR6, 0x1, UPT ;  /* 0x000000010600788c */ /* 0x008fe2000bf66270 */
[----:B------:R-:W-:Y:S01]  /*2fd0*/  UMOV UR20, 0x0 ;  /* 0x0000000000147882 */ /* 0x000fe20000000000 */
[----:B------:R-:W-:Y:S01]  /*2fe0*/  UMOV UR21, 0x8200010 ;  /* 0x0820001000157882 */ /* 0x000fe20000000000 */
[----:B------:R-:W-:Y:S01]  /*2ff0*/  UMOV UR18, 0x0 ;  /* 0x0000000000127882 */ /* 0x000fe20000000000 */
[----:B------:R-:W-:Y:S01]  /*3000*/  UMOV UR19, 0x8200010 ;  /* 0x0820001000137882 */ /* 0x000fe20000000000 */
[----:B-1----:R-:W-:-:S15]  /*3010*/  R2UR UR16, R0 ;  /* 0x00000000001072ca */ /* 0x002fde00000e0000 */
.L_x_61:
[----:B------:R-:W-:Y:S02]  /*3020*/  LEA R0, R10, UR5, 0x3 ;  /* 0x000000050a007c11 */ /* 0x000fe4000f8e18ff */
[----:B------:R-:W-:Y:S02]  /*3030*/  SHF.L.U32 R2, R9, 0x1f, RZ ;  /* 0x0000001f09027819 */ /* 0x000fe400000006ff */
[----:B------:R-:W-:Y:S01]  /*3040*/  PLOP3.LUT P0, PT, PT, PT, UP3, 0x80, 0x8 ;  /* 0x000000000008781c */ /* 0x000fe20003f0f038 */
[----:B------:R-:W-:Y:S01]  /*3050*/  VIADD R3, R0, 0xc0 ;  /* 0x000000c000037836 */ /* 0x000fe20000000000 */
[----:B-1----:R-:W1:Y:S02]  /*3060*/  SYNCS.PHASECHK.TRANS64.TRYWAIT P1, [R0+URZ+0xb0], R2 ;  /* 0x0000b002000075a7 */ /* 0x002e6400080211ff */
[----:B-1-3--:R-:W-:Y:S09]  /*3070*/  @!P1 BRA `(.L_x_55) ;  /* 0x0000007000809947 */ /* 0x00aff20003800000 */
.L_x_232:
[----:B------:R-:W-:Y:S01]  /*3080*/  LEA R4, R10, UR5, 0x4 ;  /* 0x000000050a047c11 */ /* 0x000fe2000f8e20ff */
[----:B------:R-:W-:Y:S01]  /*3090*/  @UP3 ULEA UR6, UR14, UR5, 0x3 ;  /* 0x000000050e063291 */ /* 0x000fe2000f8e18ff */
[----:B------:R-:W-:Y:S01]  /*30a0*/  PLOP3.LUT P2, PT, PT, PT, PT, 0x80, 0x8 ;  /* 0x000000000008781c */ /* 0x000fe20003f4f070 */
[----:B------:R-:W-:Y:S01]  /*30b0*/  ULEA UR7, UR15, UR5, 0x3 ;  /* 0x000000050f077291 */ /* 0x000fe2000f8e18ff */
[----:B------:R-:W-:Y:S01]  /*30c0*/  PRMT R3, RZ, 0x654, R3 ;  /* 0x00000654ff037816 */ /* 0x000fe20000000003 */
[----:B------:R-:W-:Y:S01]  /*30d0*/  ULEA UR8, UR15, UR16, 0x7 ;  /* 0x000000100f087291 */ /* 0x000fe2000f8e38ff */
[----:B------:R-:W2:Y:S01]  /*30e0*/  LDS.128 R4, [R4+0x140] ;  /* 0x0001400004047984 */ /* 0x000ea20000000c00 */
[----:B-1----:R-:W-:Y:S02]  /*30f0*/  @P0 SHF.L.U32 R2, R8, 0x1f, RZ ;  /* 0x0000001f08020819 */ /* 0x002fe400000006ff */
[----:B------:R-:W-:Y:S01]  /*3100*/  SHF.L.U32 R0, R11, 0x1f, RZ ;  /* 0x0000001f0b007819 */ /* 0x000fe200000006ff */
[----:B------:R-:W-:Y:S01]  /*3110*/  @!PT LDS RZ, [RZ] ;  /* 0x00000000fffff984 */ /* 0x000fe20000000800 */
[----:B------:R-:W-:Y:S01]  /*3120*/  @!PT LDS RZ, [RZ] ;  /* 0x00000000fffff984 */ /* 0x000fe20000000800 */
[----:B------:R-:W-:Y:S01]  /*3130*/  @!PT LDS RZ, [RZ] ;  /* 0x00000000fffff984 */ /* 0x000fe20000000800 */
[----:B------:R-:W-:Y:S01]  /*3140*/  @!PT LDS RZ, [RZ] ;  /* 0x00000000fffff984 */ /* 0x000fe20000000800 */
[----:B------:R1:W-:Y:S06]  /*3150*/  MEMBAR.ALL.CTA ;  /* 0x0000000000007992 */ /* 0x0003ec0000008000 */
[----:B-1----:R-:W1:Y:S02]  /*3160*/  FENCE.VIEW.ASYNC.S ;  /* 0x00000000000073c6 */ /* 0x002e640000000000 */
[----:B-1----:R1:W-:Y:S01]  /*3170*/  SYNCS.ARRIVE.TRANS64.RED.A1T0 RZ, [R3+URZ], RZ ;  /* 0x000000ff03ff79a7 */ /* 0x0023e200081004ff */
[----:B------:R1:W3:Y:S01]  /*3180*/  @P0 SYNCS.PHASECHK.TRANS64.TRYWAIT P2, [UR6], R2 ;  /* 0x00000002ff0005a7 */ /* 0x0002e20008041106 */
[----:B--2---:R-:W-:Y:S01]  /*3190*/  LOP3.LUT P1, RZ, R6, 0x1, RZ, 0xc0, !PT ;  /* 0x0000000106ff7812 */ /* 0x004fe2000782c0ff */
[----:B------:R-:W2:Y:S02]  /*31a0*/  SYNCS.PHASECHK.TRANS64.TRYWAIT P0, [UR7+0xf0], R0 ;  /* 0x0000f000ff0075a7 */ /* 0x000ea40008001107 */
[----:B-123--:R-:W-:Y:S10]  /*31b0*/  @!P0 BRA `(.L_x_56) ;  /* 0x0000007000448947 */ /* 0x00eff40003800000 */
.L_x_234:
[----:B------:R-:W-:Y:S01]  /*31c0*/  IADD3 R10, PT, PT, R10, 0x1, RZ ;  /* 0x000000010a0a7810 */ /* 0x000fe20007ffe0ff */
[----:B------:R-:W-:Y:S06]  /*31d0*/  BRA.U !UP3, `(.L_x_57) ;  /* 0x000000010bc07547 */ /* 0x000fec000b800000 */
[----:B------:R-:W-:Y:S01]  /*31e0*/  UPLOP3.LUT UP4, UPT, UPT, UPT, UPT, 0x40, 0x4 ;  /* 0x000000000004789c */ /* 0x000fe20003f8e870 */
[----:B------:R-:W-:Y:S01]  /*31f0*/  UMOV UR13, UR9 ;  /* 0x00000009000d7c82 */ /* 0x000fe20008000000 */
[----:B------:R-:W-:Y:S01]  /*3200*/  UMOV UR12, UR4 ;  /* 0x00000004000c7c82 */ /* 0x000fe20008000000 */
[----:B------:R-:W-:-:S08]  /*3210*/  UMOV UR17, UR14 ;  /* 0x0000000e00117c82 */ /* 0x000fd00008000000 */
.L_x_60:
[----:B------:R-:W-:Y:S02]  /*3220*/  UIADD3 UR13, UPT, UPT, UR13, 0x1, URZ ;  /* 0x000000010d0d7890 */ /* 0x000fe4000fffe0ff */
[----:B--2---:R-:W-:Y:S02]  /*3230*/  ULEA UR6, UR17, UR5, 0x3 ;  /* 0x0000000511067291 */ /* 0x004fe4000f8e18ff */
[----:B------:R-:W-:Y:S01]  /*3240*/  UISETP.NE.AND UP0, UPT, UR13, URZ, UPT ;  /* 0x000000ff0d00728c */ /* 0x000fe2000bf05270 */
[----:B---3--:R-:W-:Y:S10]  /*3250*/  @P2 BRA `(.L_x_58) ;  /* 0x00000000000c2947 */ /* 0x008ff40003800000 */
[----:B-1----:R-:W-:Y:S04]  /*3260*/  SHF.L.U32 R2, R8, 0x1f, RZ ;  /* 0x0000001f08027819 */ /* 0x002fe800000006ff */
[----:B------:R-:W1:Y:S02]  /*3270*/  SYNCS.PHASECHK.TRANS64.TRYWAIT P0, [UR6], R2 ;  /* 0x00000002ff0075a7 */ /* 0x000e640008001106 */
[----:B-1----:R-:W-:Y:S05]  /*3280*/  @!P0 BRA `(.L_x_59) ;  /* 0x0000007000288947 */ /* 0x002fea0003800000 */
.L_x_58:
[----:B------:R-:W-:Y:S01]  /*3290*/  UISETP.NE.AND UP1, UPT, UR12, 0x1, UPT ;  /* 0x000000010c00788c */ /* 0x000fe2000bf25270 */
[----:B------:R-:W-:Y:S01]  /*32a0*/  PLOP3.LUT P2, PT, PT, PT, PT, 0x80, 0x8 ;  /* 0x000000000008781c */ /* 0x000fe20003f4f070 */
[----:B------:R-:W-:Y:S02]  /*32b0*/  UIADD3 UR14, UPT, UPT, UR17, 0x1, URZ ;  /* 0x00000001110e7890 */ /* 0x000fe4000fffe0ff */
[----:B------:R-:W-:Y:S02]  /*32c0*/  ULEA UR28, UR17, UR11, 0xa ;  /* 0x0000000b111c7291 */ /* 0x000fe4000f8e50ff */
[----:B------:R-:W-:Y:S01]  /*32d0*/  UISETP.NE.AND UP2, UPT, UR14, 0x6, UPT ;  /* 0x000000060e00788c */ /* 0x000fe2000bf45270 */
[----:B------:R-:W-:Y:S01]  /*32e0*/  PLOP3.LUT P0, PT, PT, PT, UP1, 0x80, 0x8 ;  /* 0x000000000008781c */ /* 0x000fe20003f0f018 */
[----:B------:R-:W-:Y:S02]  /*32f0*/  UIADD3 UR40, UPT, UPT, UR28, 0x2, URZ ;  /* 0x000000021c287890 */ /* 0x000fe4000fffe0ff */
[----:B------:R-:W-:Y:S02]  /*3300*/  USEL UR27, URZ, 0x1, UP2 ;  /* 0x00000001ff1b7887 */ /* 0x000fe40009000000 */
[----:B------:R-:W-:Y:S02]  /*3310*/  USEL UR14, UR14, URZ, UP2 ;  /* 0x000000ff0e0e7287 */ /* 0x000fe40009000000 */
[----:B------:R-:W-:Y:S02]  /*3320*/  UIADD3 UR36, UPT, UPT, UR28, 0x4, URZ ;  /* 0x000000041c247890 */ /* 0x000fe4000fffe0ff */
[----:B------:R-:W-:Y:S01]  /*3330*/  @UP1 ULEA UR26, UR14, UR5, 0x3 ;  /* 0x000000050e1a1291 */ /* 0x000fe2000f8e18ff */
[----:B------:R-:W-:Y:S01]  /*3340*/  LOP3.LUT R8, R8, UR27, RZ, 0x3c, !PT ;  /* 0x0000001b08087c12 */ /* 0x000fe2000f8e3cff */
[----:B------:R-:W-:Y:S02]  /*3350*/  UIADD3 UR32, UPT, UPT, UR28, 0x6, URZ ;  /* 0x000000061c207890 */ /* 0x000fe4000fffe0ff */
[----:B------:R-:W-:Y:S01]  /*3360*/  UIADD3 UR6, UPT, UPT, UR6, 0x30, URZ ;  /* 0x0000003006067890 */ /* 0x000fe2000fffe0ff */
[----:B-1----:R-:W-:Y:S01]  /*3370*/  @P0 SHF.L.U32 R0, R8, 0x1f, RZ ;  /* 0x0000001f08000819 */ /* 0x002fe200000006ff */
[----:B------:R-:W-:Y:S01]  /*3380*/  UIADD3 UR12, UPT, UPT, UR12, -0x1, URZ ;  /* 0xffffffff0c0c7890 */ /* 0x000fe2000fffe0ff */
[----:B------:R-:W-:Y:S02]  /*3390*/  UMOV UR29, 0x40004040 ;  /* 0x40004040001d7882 */ /* 0x000fe40000000000 */
[----:B------:R2:W3:Y:S01]  /*33a0*/  @P0 SYNCS.PHASECHK.TRANS64.TRYWAIT P2, [UR26], R0 ;  /* 0x00000000ff0005a7 */ /* 0x0004e2000804111a */
[----:B------:R-:W-:Y:S01]  /*33b0*/  ULEA UR26, UR17, UR10, 0xa ;  /* 0x0000000a111a7291 */ /* 0x000fe2000f8e50ff */
[----:B------:R-:W-:Y:S01]  /*33c0*/  UMOV UR27, 0x40004040 ;  /* 0x40004040001b7882 */ /* 0x000fe20000000000 */
[----:B------:R-:W-:Y:S02]  /*33d0*/  UMOV UR41, 0x40004040 ;  /* 0x4000404000297882 */ /* 0x000fe40000000000 */
[----:B------:R-:W-:Y:S02]  /*33e0*/  UIADD3 UR38, UPT, UPT, UR26, 0x2, URZ ;  /* 0x000000021a267890 */ /* 0x000fe4000fffe0ff */
[----:B------:R-:W-:Y:S02]  /*33f0*/  UIADD3 UR34, UPT, UPT, UR26, 0x4, URZ ;  /* 0x000000041a227890 */ /* 0x000fe4000fffe0ff */
[----:B------:R-:W-:Y:S01]  /*3400*/  UIADD3 UR30, UPT, UPT, UR26, 0x6, URZ ;  /* 0x000000061a1e7890 */ /* 0x000fe2000fffe0ff */
[----:B------:R2:W-:Y:S01]  /*3410*/  UTCHMMA gdesc[UR26], gdesc[UR28], tmem[UR8], tmem[UR24], idesc[UR25], UP4 ;  /* 0x00ff181c1a0075ea */ /* 0x0005e2000a000008 */
[----:B------:R-:W-:Y:S01]  /*3420*/  UPLOP3.LUT UP4, UPT, UPT, UPT, UPT, 0x80, 0x8 ;  /* 0x000000000008789c */ /* 0x000fe20003f8f070 */
[----:B------:R-:W-:Y:S01]  /*3430*/  UMOV UR39, 0x40004040 ;  /* 0x4000404000277882 */ /* 0x000fe20000000000 */
[----:B------:R-:W-:Y:S01]  /*3440*/  UMOV UR37, 0x40004040 ;  /* 0x4000404000257882 */ /* 0x000fe20000000000 */
[----:B------:R2:W-:Y:S01]  /*3450*/  UTCHMMA gdesc[UR38], gdesc[UR40], tmem[UR8], tmem[UR22], idesc[UR23], UPT ;  /* 0x00ff1628260075ea */ /* 0x0005e2000b800008 */
[----:B------:R-:W-:Y:S01]  /*3460*/  UMOV UR35, 0x40004040 ;  /* 0x4000404000237882 */ /* 0x000fe20000000000 */
[----:B------:R-:W-:Y:S01]  /*3470*/  UMOV UR33, 0x40004040 ;  /* 0x4000404000217882 */ /* 0x000fe20000000000 */
[----:B------:R-:W-:Y:S01]  /*3480*/  UMOV UR31, 0x40004040 ;  /* 0x40004040001f7882 */ /* 0x000fe20000000000 */
[----:B------:R2:W-:Y:S01]  /*3490*/  UTCHMMA gdesc[UR34], gdesc[UR36], tmem[UR8], tmem[UR20], idesc[UR21], UPT ;  /* 0x00ff1424220075ea */ /* 0x0005e2000b800008 */
[----:B------:R2:W-:Y:S01]  /*34a0*/  UTCHMMA gdesc[UR30], gdesc[UR32], tmem[UR8], tmem[UR18], idesc[UR19], UPT ;  /* 0x00ff12201e0075ea */ /* 0x0005e2000b800008 */
[----:B------:R2:W-:Y:S01]  /*34b0*/  UTCBAR [UR6], URZ ;  /* 0x000000ff060073e9 */ /* 0x0005e200080000ff */
[----:B------:R-:W-:Y:S01]  /*34c0*/  UMOV UR17, UR14 ;  /* 0x0000000e00117c82 */ /* 0x000fe20008000000 */
[----:B------:R-:W-:Y:S05]  /*34d0*/  BRA.U UP0, `(.L_x_60) ;  /* 0xfffffffd00507547 */ /* 0x000fea000b83ffff */
.L_x_57:
[----:B------:R-:W-:Y:S01]  /*34e0*/  UIADD3 UR15, UPT, UPT, UR15, 0x1, URZ ;  /* 0x000000010f0f7890 */ /* 0x000fe2000fffe0ff */
[C---:B------:R-:W-:Y:S01]  /*34f0*/  ISETP.NE.AND P0, PT, R10.reuse, 0x2, PT ;  /* 0x000000020a00780c */ /* 0x040fe20003f05270 */
[----:B------:R-:W-:Y:S02]  /*3500*/  UIADD3 UR7, UPT, UPT, UR7, 0xd0, URZ ;  /* 0x000000d007077890 */ /* 0x000fe4000fffe0ff */
[----:B------:R-:W-:Y:S01]  /*3510*/  UISETP.NE.AND UP0, UPT, UR15, 0x4, UPT ;  /* 0x000000040f00788c */ /* 0x000fe2000bf05270 */
[----:B-12---:R-:W-:Y:S02]  /*3520*/  SEL R0, RZ, 0x1, P0 ;  /* 0x00000001ff007807 */ /* 0x006fe40000000000 */
[----:B------:R-:W-:Y:S01]  /*3530*/  SEL R10, R10, RZ, P0 ;  /* 0x000000ff0a0a7207 */ /* 0x000fe20000000000 */
[----:B------:R-:W-:Y:S01]  /*3540*/  USEL UR6, URZ, 0x1, UP0 ;  /* 0x00000001ff067887 */ /* 0x000fe20008000000 */
[----:B------:R-:W-:Y:S01]  /*3550*/  LOP3.LUT R9, R9, R0, RZ, 0x3c, !PT ;  /* 0x0000000009097212 */ /* 0x000fe200078e3cff */
[----:B------:R-:W-:Y:S01]  /*3560*/  USEL UR15, UR15, URZ, UP0 ;  /* 0x000000ff0f0f7287 */ /* 0x000fe20008000000 */
[----:B------:R1:W-:Y:S03]  /*3570*/  UTCBAR [UR7], URZ ;  /* 0x000000ff070073e9 */ /* 0x0003e600080000ff */
[----:B------:R-:W-:Y:S01]  /*3580*/  LOP3.LUT R11, R11, UR6, RZ, 0x3c, !PT ;  /* 0x000000060b0b7c12 */ /* 0x000fe2000f8e3cff */
[----:B------:R-:W-:Y:S07]  /*3590*/  @P1 BRA `(.L_x_61) ;  /* 0xfffffff800a01947 */ /* 0x000fee000383ffff */
[----:B------:R-:W2:Y:S01]  /*35a0*/  S2UR UR4, SR_CgaCtaId ;  /* 0x00000000000479c3 */ /* 0x000ea20000008800 */
[----:B------:R-:W-:Y:S01]  /*35b0*/  ELECT P0, URZ, PT ;  /* 0x0000000000ff782f */ /* 0x000fe20003800000 */
[----:B------:R-:W-:Y:S01]  /*35c0*/  IMAD.MOV.U32 R0, RZ, RZ, 0x1 ;  /* 0x00000001ff007424 */ /* 0x000fe200078e00ff */
[----:B------:R-:W-:Y:S01]  /*35d0*/  UIADD3 UR5, UPT, UPT, UR5, 0xf0, URZ ;  /* 0x000000f005057890 */ /* 0x000fe2000fffe0ff */
[----:B------:R-:W-:Y:S01]  /*35e0*/  SHF.L.U32 R2, R11, 0x1f, RZ ;  /* 0x0000001f0b027819 */ /* 0x000fe200000006ff */
[----:B------:R-:W-:-:S03]  /*35f0*/  UMOV UR6, 0x40 ;  /* 0x0000004000067882 */ /* 0x000fc60000000000 */
[----:B------:R-:W-:Y:S01]  /*3600*/  UVIRTCOUNT.DEALLOC.SMPOOL 0x80 ;  /* 0x000000800000784c */ /* 0x000fe20000000000 */
[----:B--2---:R-:W-:Y:S02]  /*3610*/  ULEA UR4, UR4, UR6, 0x18 ;  /* 0x0000000604047291 */ /* 0x004fe4000f8ec0ff */
[----:B------:R-:W-:-:S07]  /*3620*/  ULEA UR6, UR15, UR5, 0x3 ;  /* 0x000000050f067291 */ /* 0x000fce000f8e18ff */
[----:B------:R2:W-:Y:S02]  /*3630*/  @P0 STS.U8 [UR4+0x1c], R0 ;  /* 0x00001c00ff000988 */ /* 0x0005e40008000004 */
[----:B------:R-:W4:Y:S02]  /*3640*/  SYNCS.PHASECHK.TRANS64.TRYWAIT P0, [UR6], R2 ;  /* 0x00000002ff0075a7 */ /* 0x000f240008001106 */
[----:B--2-4-:R-:W-:Y:S05]  /*3650*/  @!P0 BRA `(.L_x_62) ;  /* 0x0000006c004c8947 */ /* 0x014fea0003800000 */
.L_x_237:
[----:B-1----:R-:W-:-:S04]  /*3660*/  UIADD3 UR7, UPT, UPT, UR15, 0x1, URZ ;  /* 0x000000010f077890 */ /* 0x002fc8000fffe0ff */
[----:B------:R-:W-:-:S04]  /*3670*/  UISETP.NE.AND UP0, UPT, UR7, 0x4, UPT ;  /* 0x000000040700788c */ /* 0x000fc8000bf05270 */
[----:B------:R-:W-:Y:S02]  /*3680*/  USEL UR8, URZ, 0x1, UP0 ;  /* 0x00000001ff087887 */ /* 0x000fe40008000000 */
[----:B------:R-:W-:-:S04]  /*3690*/  USEL UR7, UR7, URZ, UP0 ;  /* 0x000000ff07077287 */ /* 0x000fc80008000000 */
[----:B------:R-:W-:Y:S01]  /*36a0*/  ULEA UR6, UR7, UR5, 0x3 ;  /* 0x0000000507067291 */ /* 0x000fe2000f8e18ff */
[----:B--2---:R-:W-:-:S04]  /*36b0*/  LOP3.LUT R2, R11, UR8, RZ, 0x3c, !PT ;  /* 0x000000080b027c12 */ /* 0x004fc8000f8e3cff */
[----:B------:R-:W-:-:S04]  /*36c0*/  SHF.L.U32 R3, R2, 0x1f, RZ ;  /* 0x0000001f02037819 */ /* 0x000fc800000006ff */
[----:B------:R-:W1:Y:S02]  /*36d0*/  SYNCS.PHASECHK.TRANS64.TRYWAIT P0, [UR6], R3 ;  /* 0x00000003ff0075a7 */ /* 0x000e640008001106 */
[----:B-1----:R-:W-:Y:S05]  /*36e0*/  @!P0 BRA `(.L_x_63) ;  /* 0x0000006c00408947 */ /* 0x002fea0003800000 */
.L_x_239:
        /* <DEDUP_REMOVED lines=9> */
.L_x_241:
[----:B------:R-:W-:-:S04]  /*3780*/  UIADD3 UR7, UPT, UPT, UR7, 0x1, URZ ;  /* 0x0000000107077890 */ /* 0x000fc8000fffe0ff */
[----:B------:R-:W-:-:S04]  /*3790*/  UISETP.NE.AND UP0, UPT, UR7, 0x4, UPT ;  /* 0x000000040700788c */ /* 0x000fc8000bf05270 */
[----:B------:R-:W-:Y:S02]  /*37a0*/  USEL UR6, URZ, 0x1, UP0 ;  /* 0x00000001ff067887 */ /* 0x000fe40008000000 */
[----:B------:R-:W-:-:S04]  /*37b0*/  USEL UR7, UR7, URZ, UP0 ;  /* 0x000000ff07077287 */ /* 0x000fc80008000000 */
[----:B------:R-:W-:Y:S01]  /*37c0*/  ULEA UR7, UR7, UR5, 0x3 ;  /* 0x0000000507077291 */ /* 0x000fe2000f8e18ff */
[----:B------:R-:W-:-:S04]  /*37d0*/  LOP3.LUT R2, R2, UR6, RZ, 0x3c, !PT ;  /* 0x0000000602027c12 */ /* 0x000fc8000f8e3cff */
[----:B------:R-:W-:-:S04]  /*37e0*/  SHF.L.U32 R2, R2, 0x1f, RZ ;  /* 0x0000001f02027819 */ /* 0x000fc800000006ff */
[----:B------:R-:W2:Y:S02]  /*37f0*/  SYNCS.PHASECHK.TRANS64.TRYWAIT P0, [UR7], R2 ;  /* 0x00000002ff0075a7 */ /* 0x000ea40008001107 */
[----:B--2---:R-:W-:Y:S05]  /*3800*/  @!P0 BRA `(.L_x_65) ;  /* 0x0000006c00288947 */ /* 0x004fea0003800000 */
.L_x_243:
[----:B------:R-:W-:Y:S01]  /*3810*/  NOP ;  /* 0x0000000000007918 */ /* 0x000fe20000000000 */
[----:B-1----:R-:W1:Y:S01]  /*3820*/  LDS R0, [UR4+0x14] ;  /* 0x00001404ff007984 */ /* 0x002e620008000800 */
[----:B------:R-:W-:Y:S01]  /*3830*/  ULOP3.LUT UR6, UR16, 0xffff, URZ, 0xc0, !UPT ;  /* 0x0000ffff10067892 */ /* 0x000fe2000f8ec0ff */
[----:B------:R-:W-:Y:S01]  /*3840*/  UMOV UR8, 0xffff ;  /* 0x0000ffff00087882 */ /* 0x000fe20000000000 */
[----:B------:R-:W-:Y:S02]  /*3850*/  UMOV UR5, 0x1 ;  /* 0x0000000100057882 */ /* 0x000fe40000000000 */
[----:B------:R-:W-:-:S04]  /*3860*/  USHF.R.U32.HI UR6, URZ, 0x5, UR6 ;  /* 0x00000005ff067899 */ /* 0x000fc80008011606 */
[----:B------:R-:W-:Y:S02]  /*3870*/  USHF.L.U32 UR8, UR8, UR6, URZ ;  /* 0x0000000608087299 */ /* 0x000fe400080006ff */
[----:B------:R-:W-:-:S04]  /*3880*/  USHF.L.U32 UR5, UR5, UR6, URZ ;  /* 0x0000000605057299 */ /* 0x000fc800080006ff */
[----:B-1----:R-:W-:-:S04]  /*3890*/  LOP3.LUT R0, R0, UR8, RZ, 0xc0, !PT ;  /* 0x0000000800007c12 */ /* 0x002fc8000f8ec0ff */
[----:B------:R-:W-:-:S13]  /*38a0*/  ISETP.NE.AND P0, PT, R0, UR8, PT ;  /* 0x0000000800007c0c */ /* 0x000fda000bf05270 */
[----:B------:R-:W-:Y:S05]  /*38b0*/  @P0 BRA `(.L_x_66) ;  /* 0x0000000000580947 */ /* 0x000fea0003800000 */
[----:B------:R-:W1:Y:S02]  /*38c0*/  LDS R0, [UR4+0x18] ;  /* 0x00001804ff007984 */ /* 0x000e640008000800 */
[----:B-1----:R-:W-:-:S04]  /*38d0*/  LOP3.LUT R0, R0, UR5, RZ, 0xc0, !PT ;  /* 0x0000000500007c12 */ /* 0x002fc8000f8ec0ff */
[----:B------:R-:W-:-:S13]  /*38e0*/  ISETP.NE.AND P0, PT, R0, UR5, PT ;  /* 0x0000000500007c0c */ /* 0x000fda000bf05270 */
[----:B------:R-:W-:Y:S05]  /*38f0*/  @P0 BRA `(.L_x_67) ;  /* 0x00000000003c0947 */ /* 0x000fea0003800000 */
[----:B------:R-:W1:Y:S01]  /*3900*/  S2R R2, SR_LANEID ;  /* 0x0000000000027919 */ /* 0x000e620000000000 */
[----:B------:R-:W-:Y:S01]  /*3910*/  ULOP3.LUT UR8, URZ, UR8, URZ, 0x33, !UPT ;  /* 0x00000008ff087292 */ /* 0x000fe2000f8e33ff */
[----:B------:R-:W-:Y:S02]  /*3920*/  VOTEU.ANY UR7, UPT, PT ;  /* 0x0000000000077886 */ /* 0x000fe400038e0100 */
[----:B------:R-:W-:-:S03]  /*3930*/  UFLO.U32 UR7, UR7 ;  /* 0x00000007000772bd */ /* 0x000fc600080e0000 */
[----:B------:R-:W-:-:S04]  /*3940*/  IMAD.U32 R0, RZ, RZ, UR8 ;  /* 0x00000008ff007e24 */ /* 0x000fc8000f8e00ff */
[----:B------:R2:W4:Y:S02]  /*3950*/  REDUX UR6, R0 ;  /* 0x00000000000673c4 */ /* 0x0005240000000000 */
[----:B------:R1:W-:Y:S02]  /*3960*/  UTCATOMSWS.AND URZ, UR8 ;  /* 0x0000000800ff79e3 */ /* 0x0003e40008000000 */
[----:B-1----:R-:W-:Y:S02]  /*3970*/  ISETP.EQ.U32.AND P0, PT, R2, UR7, PT ;  /* 0x0000000702007c0c */ /* 0x002fe4000bf02070 */
[----:B--2---:R-:W-:Y:S02]  /*3980*/  LOP3.LUT R0, RZ, UR5, RZ, 0x33, !PT ;  /* 0x00000005ff007c12 */ /* 0x004fe4000f8e33ff */
[----:B----4-:R-:W-:Y:S02]  /*3990*/  MOV R2, UR6 ;  /* 0x0000000600027c02 */ /* 0x010fe40008000f00 */
[----:B------:R-:W1:Y:S07]  /*39a0*/  REDUX UR5, R0 ;  /* 0x00000000000573c4 */ /* 0x000e6e0000000000 */
[----:B------:R2:W-:Y:S01]  /*39b0*/  @P0 ATOMS.AND RZ, [UR4+0x14], R2 ;  /* 0x00001402ffff098c */ /* 0x0005e2000a800004 */
[----:B-1----:R-:W-:-:S05]  /*39c0*/  IMAD.U32 R0, RZ, RZ, UR5 ;  /* 0x00000005ff007e24 */ /* 0x002fca000f8e00ff */
[----:B------:R2:W-:Y:S01]  /*39d0*/  @P0 ATOMS.AND RZ, [UR4+0x18], R0 ;  /* 0x00001800ffff098c */ /* 0x0005e2000a800004 */
[----:B------:R-:W-:Y:S05]  /*39e0*/  BRA `(.L_x_68) ;  /* 0x0000000000147947 */ /* 0x000fea0003800000 */
.L_x_67:
[----:B------:R-:W-:Y:S02]  /*39f0*/  MOV R2, 0x3a10 ;  /* 0x00003a1000027802 */ /* 0x000fe40000000f00 */
[----:B---3-5:R-:W-:Y:S05]  /*3a00*/  CALL.REL.NOINC `($__internal_0_$__cuda_sm10x_tcgen05_guardrail_trap_col_being_dealloced_not_returned_by_alloc) ;  /* 0x0000006c00d07944 */ /* 0x028fea0003c00000 */
[----:B------:R-:W-:Y:S05]  /*3a10*/  BRA `(.L_x_68) ;  /* 0x0000000000087947 */ /* 0x000fea0003800000 */
.L_x_66:
[----:B------:R-:W-:Y:S02]  /*3a20*/  MOV R2, 0x3a40 ;  /* 0x00003a4000027802 */ /* 0x000fe40000000f00 */
[----:B---3-5:R-:W-:Y:S05]  /*3a30*/  CALL.REL.NOINC `($__internal_2_$__cuda_sm10x_tcgen05_guardrail_trap_unallocated_columns_being_dealloced) ;  /* 0x0000006c00dc7944 */ /* 0x028fea0003c00000 */
.L_x_68:
[----:B------:R-:W-:Y:S01]  /*3a40*/  NOP ;  /* 0x0000000000007918 */ /* 0x000fe20000000000 */
[----:B------:R-:W-:Y:S05]  /*3a50*/  EXIT ;  /* 0x000000000000794d */ /* 0x000fea0003800000 */
.L_x_50:
[----:B------:R-:W-:-:S09]  /*3a60*/  UISETP.NE.OR UP3, UPT, UR8, 0x3, UP3 ;  /* 0x000000030800788c */ /* 0x000fd20009f65670 */
[----:B------:R-:W-:Y:S05]  /*3a70*/  BRA.U UP3, `(.L_x_69) ;  /* 0x0000001103087547 */ /* 0x000fea000b800000 */
[----:B------:R-:W1:Y:S01]  /*3a80*/  LDC R0, c[0x0][0xb30] ;  /* 0x0002cc00ff007b82 */ /* 0x000e620000000800 */
[----:B------:R-:W2:Y:S01]  /*3a90*/  LDCU.64 UR8, c[0x0][0x888] ;  /* 0x00011100ff0877ac */ /* 0x000ea20008000a00 */
[----:B------:R-:W-:Y:S02]  /*3aa0*/  HFMA2 R27, -RZ, RZ, 0, 0 ;  /* 0x00000000ff1b7431 */ /* 0x000fe400000001ff */
[----:B------:R-:W-:Y:S01]  /*3ab0*/  IMAD.MOV.U32 R29, RZ, RZ, 0x1 ;  /* 0x00000001ff1d7424 */ /* 0x000fe200078e00ff */
[----:B------:R-:W-:Y:S01]  /*3ac0*/  MOV R25, 0x2000 ;  /* 0x0000200000197802 */ /* 0x000fe20000000f00 */
[----:B------:R-:W4:Y:S01]  /*3ad0*/  LDCU.64 UR4, c[0x0][0x890] ;  /* 0x00011200ff0477ac */ /* 0x000f220008000a00 */
[----:B------:R-:W-:Y:S01]  /*3ae0*/  IMAD.MOV.U32 R28, RZ, RZ, RZ ;  /* 0x000000ffff1c7224 */ /* 0x000fe200078e00ff */
[----:B------:R-:W3:Y:S01]  /*3af0*/  LDC R24, c[0x0][0x370] ;  /* 0x0000dc00ff187b82 */ /* 0x000ee20000000800 */
[----:B------:R-:W-:Y:S01]  /*3b00*/  UMOV UR7, 0x400 ;  /* 0x0000040000077882 */ /* 0x000fe20000000000 */
[----:B------:R-:W-:-:S02]  /*3b10*/  UPLOP3.LUT UP0, UPT, UPT, UPT, UPT, 0x40, 0x4 ;  /* 0x000000000004789c */ /* 0x000fc40003f0e870 */
[----:B------:R-:W-:-:S04]  /*3b20*/  ULEA UR7, UR37, UR7, 0x18 ;  /* 0x0000000725077291 */ /* 0x000fc8000f8ec0ff */
[----:B------:R-:W3:Y:S01]  /*3b30*/  LDC R3, c[0x0][0xb0c] ;  /* 0x0002c300ff037b82 */ /* 0x000ee20000000800 */
[----:B------:R-:W-:Y:S02]  /*3b40*/  UIADD3 UR13, UPT, UPT, UR7, 0x78, URZ ;  /* 0x00000078070d7890 */ /* 0x000fe4000fffe0ff */
[----:B--2---:R-:W-:Y:S02]  /*3b50*/  UISETP.NE.U32.AND UP2, UPT, UR8, URZ, UPT ;  /* 0x000000ff0800728c */ /* 0x004fe4000bf45070 */
[----:B------:R-:W-:Y:S02]  /*3b60*/  UIADD3 UR33, UPT, UPT, UR7, 0x60, URZ ;  /* 0x0000006007217890 */ /* 0x000fe4000fffe0ff */
[----:B----4-:R-:W-:Y:S01]  /*3b70*/  UISETP.NE.U32.AND UP3, UPT, UR4, URZ, UPT ;  /* 0x000000ff0400728c */ /* 0x010fe2000bf65070 */
[----:B------:R-:W2:Y:S01]  /*3b80*/  LDC R20, c[0x0][0xb20] ;  /* 0x0002c800ff147b82 */ /* 0x000ea20000000800 */
[----:B-1----:R-:W-:Y:S01]  /*3b90*/  ISETP.NE.AND P1, PT, R0, 0x1, PT ;  /* 0x000000010000780c */ /* 0x002fe20003f25270 */
[----:B------:R-:W-:-:S02]  /*3ba0*/  UISETP.NE.AND.EX UP2, UPT, UR9, URZ, UPT, UP2 ;  /* 0x000000ff0900728c */ /* 0x000fc4000bf45320 */
[----:B------:R-:W-:Y:S02]  /*3bb0*/  UIADD3 UR25, UPT, UPT, UR7, 0x68, URZ ;  /* 0x0000006807197890 */ /* 0x000fe4000fffe0ff */
[----:B------:R-:W-:Y:S02]  /*3bc0*/  UIADD3 UR17, UPT, UPT, UR7, 0x70, URZ ;  /* 0x0000007007117890 */ /* 0x000fe4000fffe0ff */
[----:B------:R-:W1:Y:S01]  /*3bd0*/  LDC.64 R30, c[0x0][0x348] ;  /* 0x0000d200ff1e7b82 */ /* 0x000e620000000a00 */
[----:B------:R-:W-:Y:S02]  /*3be0*/  UPRMT UR13, UR37, 0x654, UR13 ;  /* 0x00000654250d7896 */ /* 0x000fe4000800000d */
[----:B------:R-:W-:-:S05]  /*3bf0*/  UISETP.NE.AND.EX UP3, UPT, UR5, URZ, UPT, UP3 ;  /* 0x000000ff0500728c */ /* 0x000fca000bf65330 */
[----:B------:R-:W4:Y:S08]  /*3c00*/  LDC.64 R14, c[0x0][0xb10] ;  /* 0x0002c400ff0e7b82 */ /* 0x000f300000000a00 */
[----:B------:R-:W1:Y:S08]  /*3c10*/  LDC.64 R6, c[0x0][0xb18] ;  /* 0x0002c600ff067b82 */ /* 0x000e700000000a00 */
[----:B------:R-:W1:Y:S08]  /*3c20*/  LDC.64 R4, c[0x0][0xb28] ;  /* 0x0002ca00ff047b82 */ /* 0x000e700000000a00 */
[----:B--23--:R-:W1:Y:S02]  /*3c30*/  LDC R21, c[0x0][0x374] ;  /* 0x0000dd00ff157b82 */ /* 0x00ce640000000800 */
.L_x_80:
[C---:B------:R-:W-:Y:S02]  /*3c40*/  LEA R0, R28.reuse, UR7, 0x3 ;  /* 0x000000071c007c11 */ /* 0x040fe4000f8e18ff */
[----:B------:R-:W-:Y:S02]  /*3c50*/  SHF.L.U32 R2, R27, 0x1f, RZ ;  /* 0x0000001f1b027819 */ /* 0x000fe400000006ff */
[----:B------:R-:W-:Y:S02]  /*3c60*/  LEA R16, R28, UR7, 0x4 ;  /* 0x000000071c107c11 */ /* 0x000fe4000f8e20ff */
[----:B--2---:R-:W2:Y:S02]  /*3c70*/  SYNCS.PHASECHK.TRANS64.TRYWAIT P0, [R0+URZ+0xb0], R2 ;  /* 0x0000b002000075a7 */ /* 0x004ea400080011ff */
[----:B--2---:R-:W-:Y:S05]  /*3c80*/  @!P0 BRA `(.L_x_70) ;  /* 0x0000006800208947 */ /* 0x004fea0003800000 */
.L_x_244:
[----:B------:R-:W-:Y:S01]  /*3c90*/  ISETP.GE.AND P0, PT, R65, 0x1, PT ;  /* 0x000000014100780c */ /* 0x000fe20003f06270 */
[----:B------:R-:W3:Y:S01]  /*3ca0*/  LDS.128 R16, [R16+0x140] ;  /* 0x0001400010107984 */ /* 0x000ee20000000c00 */
[----:B--2---:R-:W-:Y:S01]  /*3cb0*/  VIADD R0, R0, 0xc0 ;  /* 0x000000c000007836 */ /* 0x004fe20000000000 */
[----:B------:R-:W-:Y:S01]  /*3cc0*/  @!PT LDS RZ, [RZ] ;  /* 0x00000000fffff984 */ /* 0x000fe20000000800 */
[----:B------:R-:W-:Y:S01]  /*3cd0*/  @!PT LDS RZ, [RZ] ;  /* 0x00000000fffff984 */ /* 0x000fe20000000800 */
[----:B------:R-:W-:Y:S01]  /*3ce0*/  @!PT LDS RZ, [RZ] ;  /* 0x00000000fffff984 */ /* 0x000fe20000000800 */
[----:B------:R-:W-:Y:S01]  /*3cf0*/  @!PT LDS RZ, [RZ] ;  /* 0x00000000fffff984 */ /* 0x000fe20000000800 */
[----:B------:R2:W-:Y:S06]  /*3d00*/  MEMBAR.ALL.CTA ;  /* 0x0000000000007992 */ /* 0x0005ec0000008000 */
[----:B--2---:R-:W2:Y:S01]  /*3d10*/  FENCE.VIEW.ASYNC.S ;  /* 0x00000000000073c6 */ /* 0x004ea20000000000 */
[----:B------:R-:W-:Y:S04]  /*3d20*/  PRMT R0, RZ, 0x654, R0 ;  /* 0x00000654ff007816 */ /* 0x000fe80000000000 */
[----:B--2---:R2:W-:Y:S01]  /*3d30*/  SYNCS.ARRIVE.TRANS64.RED.A1T0 RZ, [R0+URZ], RZ ;  /* 0x000000ff00ff79a7 */ /* 0x0045e200081004ff */
[----:B---3--:R-:W-:Y:S11]  /*3d40*/  LOP3.LUT P3, RZ, R18, 0x1, RZ, 0xc0, !PT ;  /* 0x0000000112ff7812 */ /* 0x008ff6000786c0ff */
[----:B------:R-:W-:Y:S02]  /*3d50*/  @!UPT UIADD3 URZ, UPT, UPT, URZ, URZ, URZ ;  /* 0x000000fffffff290 */ /* 0x000fe4000fffe0ff */
[----:B------:R-:W-:Y:S02]  /*3d60*/  @P3 MOV R11, R16 ;  /* 0x00000010000b3202 */ /* 0x000fe40000000f00 */
[----:B------:R-:W-:Y:S01]  /*3d70*/  @P3 LOP3.LUT R10, R17, 0xffff, RZ, 0xc0, !PT ;  /* 0x0000ffff110a3812 */ /* 0x000fe200078ec0ff */
[----:B--2---:R-:W-:Y:S06]  /*3d80*/  @!P0 BRA `(.L_x_71) ;  /* 0x0000000000a48947 */ /* 0x004fec0003800000 */
[-C--:B-1----:R-:W-:Y:S01]  /*3d90*/  IMAD.HI.U32 R0, R21, R7.reuse, RZ ;  /* 0x0000000715007227 */ /* 0x082fe200078e00ff */
[----:B------:R-:W-:Y:S02]  /*3da0*/  ISETP.NE.AND P0, PT, R6, 0x1, PT ;  /* 0x000000010600780c */ /* 0x000fe40003f05270 */
[----:B------:R-:W-:Y:S01]  /*3db0*/  ISETP.NE.AND P2, PT, R65, 0x1, PT ;  /* 0x000000014100780c */ /* 0x000fe20003f45270 */
[----:B----4-:R-:W-:Y:S01]  /*3dc0*/  IMAD.HI.U32 R9, R24, R14, RZ ;  /* 0x0000000e18097227 */ /* 0x010fe200078e00ff */
[----:B------:R-:W-:Y:S02]  /*3dd0*/  SHF.R.U32.HI R0, RZ, R20, R0 ;  /* 0x00000014ff007219 */ /* 0x000fe40000011600 */
[----:B------:R-:W-:Y:S01]  /*3de0*/  ISETP.NE.AND P4, PT, R3, 0x1, PT ;  /* 0x000000010300780c */ /* 0x000fe20003f85270 */
[----:B------:R-:W-:Y:S01]  /*3df0*/  IMAD.HI.U32 R13, R10, R7, RZ ;  /* 0x000000070a0d7227 */ /* 0x000fe200078e00ff */
[----:B------:R-:W-:Y:S02]  /*3e00*/  SHF.R.U32.HI R9, RZ, R15, R9 ;  /* 0x0000000fff097219 */ /* 0x000fe40000011609 */
[----:B------:R-:W-:Y:S01]  /*3e10*/  SEL R0, R21, R0, !P0 ;  /* 0x0000000015007207 */ /* 0x000fe20004000000 */
[----:B------:R-:W-:Y:S01]  /*3e20*/  IMAD.HI.U32 R12, R11, R14, RZ ;  /* 0x0000000e0b0c7227 */ /* 0x000fe200078e00ff */
[----:B------:R-:W-:Y:S03]  /*3e30*/  SEL R9, R24, R9, !P4 ;  /* 0x0000000918097207 */ /* 0x000fe60006000000 */
[-C--:B------:R-:W-:Y:S01]  /*3e40*/  IMAD.HI.U32 R8, R0, R4.reuse, RZ ;  /* 0x0000000400087227 */ /* 0x080fe200078e00ff */
[----:B------:R-:W-:Y:S03]  /*3e50*/  SHF.R.U32.HI R12, RZ, R15, R12 ;  /* 0x0000000fff0c7219 */ /* 0x000fe6000001160c */
[----:B------:R-:W-:Y:S01]  /*3e60*/  IMAD.HI.U32 R2, R9, R4, RZ ;  /* 0x0000000409027227 */ /* 0x000fe200078e00ff */
[-C--:B------:R-:W-:Y:S02]  /*3e70*/  @P2 SHF.R.U32.HI R0, RZ, R5.reuse, R8 ;  /* 0x00000005ff002219 */ /* 0x080fe40000011608 */
[----:B------:R-:W-:Y:S02]  /*3e80*/  SHF.R.U32.HI R8, RZ, R20, R13 ;  /* 0x00000014ff087219 */ /* 0x000fe4000001160d */
[----:B------:R-:W-:Y:S01]  /*3e90*/  @P2 SHF.R.U32.HI R9, RZ, R5, R2 ;  /* 0x00000005ff092219 */ /* 0x000fe20000011602 */
[----:B------:R-:W-:Y:S01]  /*3ea0*/  IMAD R0, R65, R0, RZ ;  /* 0x0000000041007224 */ /* 0x000fe200078e02ff */
[----:B------:R-:W-:Y:S02]  /*3eb0*/  SEL R8, R10, R8, !P0 ;  /* 0x000000080a087207 */ /* 0x000fe40004000000 */
[----:B------:R-:W-:Y:S01]  /*3ec0*/  SEL R2, R11, R12, !P4 ;  /* 0x0000000c0b027207 */ /* 0x000fe20006000000 */
[C---:B------:R-:W-:Y:S01]  /*3ed0*/  IMAD R12, R65.reuse, R9, RZ ;  /* 0x00000009410c7224 */ /* 0x040fe200078e02ff */
[C---:B------:R-:W-:Y:S01]  /*3ee0*/  ISETP.GE.AND P0, PT, R8.reuse, R0, PT ;  /* 0x000000000800720c */ /* 0x040fe20003f06270 */
[----:B------:R-:W-:Y:S03]  /*3ef0*/  IMAD.HI.U32 R0, R8, R4, RZ ;  /* 0x0000000408007227 */ /* 0x000fe600078e00ff */
[----:B------:R-:W-:Y:S02]  /*3f00*/  ISETP.GE.OR P0, PT, R2, R12, P0 ;  /* 0x0000000c0200720c */ /* 0x000fe40000706670 */
[-C--:B------:R-:W-:Y:S04]  /*3f10*/  SHF.R.U32.HI R0, RZ, R5.reuse, R0 ;  /* 0x00000005ff007219 */ /* 0x080fe80000011600 */
[----:B------:R-:W-:Y:S05]  /*3f20*/  SEL R13, R8, R0, !P2 ;  /* 0x00000000080d7207 */ /* 0x000fea0005000000 */
[----:B------:R-:W-:Y:S02]  /*3f30*/  IMAD.MOV R12, RZ, RZ, -R13 ;  /* 0x000000ffff0c7224 */ /* 0x000fe400078e0a0d */
[C---:B------:R-:W-:Y:S04]  /*3f40*/  @!P0 IMAD.HI.U32 R0, R2.reuse, R4, RZ ;  /* 0x0000000402008227 */ /* 0x040fe800078e00ff */
[----:B------:R-:W-:Y:S01]  /*3f50*/  IMAD R12, R65, R12, R8 ;  /* 0x0000000c410c7224 */ /* 0x000fe200078e0208 */
[----:B------:R-:W-:Y:S04]  /*3f60*/  @!P0 SHF.R.U32.HI R0, RZ, R5, R0 ;  /* 0x00000005ff008219 */ /* 0x000fe80000011600 */
[----:B------:R-:W-:Y:S04]  /*3f70*/  @!P0 SEL R0, R2, R0, !P2 ;  /* 0x0000000002008207 */ /* 0x000fe80005000000 */
[----:B------:R-:W-:Y:S01]  /*3f80*/  @!P0 IADD3 R13, PT, PT, R13, -R0, RZ ;  /* 0x800000000d0d8210 */ /* 0x000fe20007ffe0ff */
[----:B------:R-:W-:Y:S01]  /*3f90*/  @!P0 IMAD R0, R9, R12, R0 ;  /* 0x0000000c09008224 */ /* 0x000fe200078e0200 */
[----:B------:R-:W-:Y:S01]  /*3fa0*/  IADD3 R9, PT, PT, -R8, RZ, RZ ;  /* 0x000000ff08097210 */ /* 0x000fe20007ffe1ff */
[--C-:B------:R-:W-:Y:S02]  /*3fb0*/  IMAD.MOV R12, RZ, RZ, -R2.reuse ;  /* 0x000000ffff0c7224 */ /* 0x100fe400078e0a02 */
[----:B------:R-:W-:Y:S02]  /*3fc0*/  @!P0 IMAD R8, R13, R65, R2 ;  /* 0x000000410d088224 */ /* 0x000fe400078e0202 */
[----:B------:R-:W-:Y:S02]  /*3fd0*/  @!P0 IMAD.MOV.U32 R2, RZ, RZ, R0 ;  /* 0x000000ffff028224 */ /* 0x000fe400078e0000 */
[----:B------:R-:W-:Y:S02]  /*3fe0*/  IMAD R11, R3, R12, R11 ;  /* 0x0000000c030b7224 */ /* 0x000fe400078e020b */
[----:B------:R-:W-:Y:S02]  /*3ff0*/  IMAD R10, R6, R9, R10 ;  /* 0x00000009060a7224 */ /* 0x000fe400078e020a */
[----:B------:R-:W-:Y:S02]  /*4000*/  IMAD R11, R2, R3, R11 ;  /* 0x00000003020b7224 */ /* 0x000fe400078e020b */
[----:B------:R-:W-:Y:S02]  /*4010*/  IMAD R10, R8, R6, R10 ;  /* 0x00000006080a7224 */ /* 0x000fe400078e020a */
.L_x_71:
[----:B------:R-:W-:Y:S05]  /*4020*/  BRA.U UP0, `(.L_x_72) ;  /* 0x0000000100107547 */ /* 0x000fea000b800000 */
[----:B------:R-:W-:Y:S04]  /*4030*/  MOV R2, UR6 ;  /* 0x0000000600027c02 */ /* 0x000fe80008000f00 */
[----:B------:R-:W-:Y:S04]  /*4040*/  SHF.L.U32 R2, R2, 0x1f, RZ ;  /* 0x0000001f02027819 */ /* 0x000fe800000006ff */
[----:B------:R-:W2:Y:S02]  /*4050*/  SYNCS.PHASECHK.TRANS64.TRYWAIT P0, [UR7+0xa8], R2 ;  /* 0x0000a802ff0075a7 */ /* 0x000ea40008001107 */
[----:B--2---:R-:W-:Y:S05]  /*4060*/  @!P0 BRA `(.L_x_73) ;  /* 0x00000064003c8947 */ /* 0x004fea0003800000 */
.L_x_72:
[----:B------:R-:W-:Y:S02]  /*4070*/  R2UR UR35, R22 ;  /* 0x00000000162372ca */ /* 0x000fe400000e0000 */
[----:B------:R-:W-:Y:S02]  /*4080*/  R2UR UR34, R23 ;  /* 0x00000000172272ca */ /* 0x000fe400000e0000 */
[----:B------:R-:W-:Y:S02]  /*4090*/  ISETP.NE.U32.AND P2, PT, RZ, UR4, PT ;  /* 0x00000004ff007c0c */ /* 0x000fe4000bf45070 */
[----:B------:R-:W-:Y:S02]  /*40a0*/  SHF.L.U32 R22, R29, 0x1f, RZ ;  /* 0x0000001f1d167819 */ /* 0x000fe400000006ff */
[----:B------:R-:W-:Y:S05]  /*40b0*/  ISETP.NE.AND.EX P2, PT, RZ, UR5, PT, P2 ;  /* 0x00000005ff007c0c */ /* 0x000fea000bf45320 */
[----:B------:R-:W-:Y:S02]  /*40c0*/  USHF.L.U32 UR35, UR35, 0x7, URZ ;  /* 0x0000000723237899 */ /* 0x000fe400080006ff */
[----:B------:R-:W-:Y:S01]  /*40d0*/  USHF.L.U32 UR34, UR34, 0x7, URZ ;  /* 0x0000000722227899 */ /* 0x000fe200080006ff */
[----:B------:R-:W-:Y:S11]  /*40e0*/  BRA.U !UP3, `(.L_x_74) ;  /* 0x000000010b347547 */ /* 0x000ff6000b800000 */
[----:B------:R-:W-:Y:S01]  /*40f0*/  UPLOP3.LUT UP1, UPT, UPT, UPT, UP2, 0x80, 0x8 ;  /* 0x000000000008789c */ /* 0x000fe20003f2f020 */
[----:B--2---:R-:W-:Y:S02]  /*4100*/  HFMA2 R0, -RZ, RZ, 0, 5.9604644775390625e-08 ;  /* 0x00000001ff007431 */ /* 0x004fe400000001ff */
[----:B------:R-:W-:Y:S03]  /*4110*/  IMAD.MOV.U32 R133, RZ, RZ, 0x1 ;  /* 0x00000001ff857424 */ /* 0x000fe600078e00ff */
[----:B------:R-:W-:Y:S05]  /*4120*/  PLOP3.LUT P0, PT, PT, PT, UP1, 0x80, 0x8 ;  /* 0x000000000008781c */ /* 0x000fea0003f0f018 */
[----:B------:R-:W2:Y:S01]  /*4130*/  @UP1 LDCU.64 UR10, c[0x0][0x888] ;  /* 0x00011100ff0a17ac */ /* 0x000ea20008000a00 */
[----:B------:R-:W-:Y:S07]  /*4140*/  @UP1 UIMAD UR8, UR36, UR4, URZ ;  /* 0x00000004240812a4 */ /* 0x000fee000f8e02ff */
[----:B------:R-:W-:Y:S01]  /*4150*/  @!P0 PRMT R133, R0, 0x7610, R133 ;  /* 0x0000761000858816 */ /* 0x000fe20000000085 */
[----:B--2---:R-:W-:Y:S03]  /*4160*/  @UP1 UIMAD.WIDE UR10, UR8, 0x4, UR10 ;  /* 0x00000004080a18a5 */ /* 0x004fe6000f8e020a */
[----:B------:R-:W2:Y:S03]  /*4170*/  @!UP1 LDCU UR8, c[0x0][0x880] ;  /* 0x00011000ff0897ac */ /* 0x000ea60008000800 */
[----:B------:R-:W-:Y:S01]  /*4180*/  IMAD.U32 R8, RZ, RZ, UR10 ;  /* 0x0000000aff087e24 */ /* 0x000fe2000f8e00ff */
[----:B------:R-:W-:Y:S05]  /*4190*/  MOV R9, UR11 ;  /* 0x0000000b00097c02 */ /* 0x000fea0008000f00 */
[----:B-----5:R3:W5:Y:S02]  /*41a0*/  @P0 LDG.E R91, desc[UR38][R8.64] ;  /* 0x00000026085b0981 */ /* 0x020764000c1e1900 */
[----:B--23--:R-:W-:Y:S07]  /*41b0*/  @!P0 IMAD.U32 R91, RZ, RZ, UR8 ;  /* 0x00000008ff5b8e24 */ /* 0x00cfee000f8e00ff */
.L_x_74:
[----:B-----5:R-:W-:Y:S01]  /*41c0*/  @!P2 FSETP.EQ.AND P0, PT, R91, RZ, PT ;  /* 0x000000ff5b00a20b */ /* 0x020fe20003f02000 */
[----:B------:R-:W-:Y:S01]  /*41d0*/  @!UPT UIADD3 URZ, UPT, UPT, URZ, URZ, URZ ;  /* 0x000000fffffff290 */ /* 0x000fe2000fffe0ff */
[----:B------:R-:W-:Y:S11]  /*41e0*/  @!P2 BRA `(.L_x_75) ;  /* 0x000000000014a947 */ /* 0x000ff60003800000 */
[----:B------:R-:W-:Y:S02]  /*41f0*/  LOP3.LUT P2, RZ, R133, 0xff, RZ, 0xc0, !PT ;  /* 0x000000ff85ff7812 */ /* 0x000fe4000784c0ff */
[----:B------:R-:W-:Y:S04]  /*4200*/  PLOP3.LUT P0, PT, PT, PT, UP1, 0x80, 0x8 ;  /* 0x000000000008781c */ /* 0x000fe80003f0f018 */
[----:B------:R-:W-:Y:S07]  /*4210*/  PLOP3.LUT P0, PT, P0, PT, PT, 0x8, 0x80 ;  /* 0x000000000080781c */ /* 0x000fee000070e170 */
[----:B------:R-:W-:Y:S11]  /*4220*/  @P2 FSETP.EQ.AND P0, PT, R91, RZ, PT ;  /* 0x000000ff5b00220b */ /* 0x000ff60003f02000 */
[----:B------:R-:W-:Y:S02]  /*4230*/  @!UPT UIADD3 URZ, UPT, UPT, URZ, URZ, URZ ;  /* 0x000000fffffff290 */ /* 0x000fe4000fffe0ff */
.L_x_75:
[----:B------:R-:W3:Y:S01]  /*4240*/  SYNCS.PHASECHK.TRANS64.TRYWAIT P2, [UR7+0x80], R22 ;  /* 0x00008016ff0075a7 */ /* 0x000ee20008041107 */
[----:B------:R-:W-:Y:S04]  /*4250*/  ELECT P4, URZ, PT ;  /* 0x0000000000ff782f */ /* 0x000fe80003880000 */
[----:B------:R-:W-:Y:S11]  /*4260*/  PLOP3.LUT P4, PT, P0, P4, PT, 0xf2, 0x2f ;  /* 0x00000000002f781c */ /* 0x000ff60000789e72 */
[----:B------:R-:W-:Y:S02]  /*4270*/  @!UPT UIADD3 URZ, UPT, UPT, URZ, URZ, URZ ;  /* 0x000000fffffff290 */ /* 0x000fe4000fffe0ff */
[----:B-1----:R-:W-:Y:S05]  /*4280*/  @!P4 IADD3 R8, P0, PT, R30, 0x580, RZ ;  /* 0x000005801e08c810 */ /* 0x002fea0007f1e0ff */
[----:B--2---:R-:W-:Y:S01]  /*4290*/  @!P4 IMAD.X R2, RZ, RZ, R31, P0 ;  /* 0x000000ffff02c224 */ /* 0x004fe200000e061f */
[----:B---3--:R-:W-:Y:S07]  /*42a0*/  @!P2 BRA `(.L_x_76) ;  /* 0x0000006000c4a947 */ /* 0x008fee0003800000 */
.L_x_247:
[----:B------:R-:W-:Y:S01]  /*42b0*/  @!P4 R2UR UR8, R2 ;  /* 0x000000000208c2ca */ /* 0x000fe200000e0000 */
[----:B------:R-:W-:Y:S01]  /*42c0*/  VOTEU.ALL UP0, P4 ;  /* 0x0000000000ff7886 */ /* 0x000fe20002000000 */
[----:B------:R-:W-:Y:S01]  /*42d0*/  @!P4 R2UR UR9, R8 ;  /* 0x000000000809c2ca */ /* 0x000fe200000e0000 */
[----:B-1----:R-:W-:Y:S01]  /*42e0*/  @!P4 IMAD.MOV.U32 R0, RZ, RZ, 0x2000 ;  /* 0x00002000ff00c424 */ /* 0x002fe200078e00ff */
[----:B------:R-:W-:Y:S01]  /*42f0*/  UMOV UR10, 0x0 ;  /* 0x00000000000a7882 */ /* 0x000fe20000000000 */
[----:B------:R-:W-:Y:S01]  /*4300*/  UMOV UR11, 0x10000000 ;  /* 0x10000000000b7882 */ /* 0x000fe20000000000 */
[----:B------:R-:W-:Y:S01]  /*4310*/  @!UP0 UIADD3 UR32, UPT, UPT, UR7, 0x200, URZ ;  /* 0x0000020007208890 */ /* 0x000fe2000fffe0ff */
[----:B------:R-:W-:Y:S06]  /*4320*/  VOTEU.ALL UP0, P4 ;  /* 0x0000000000ff7886 */ /* 0x000fec0002000000 */
[----:B------:R-:W-:Y:S01]  /*4330*/  IMAD.U32 R9, RZ, RZ, UR8 ;  /* 0x00000008ff097e24 */ /* 0x000fe2000f8e00ff */
[----:B------:R-:W-:Y:S01]  /*4340*/  UPRMT UR8, UR37, 0x654, UR33 ;  /* 0x0000065425087896 */ /* 0x000fe20008000021 */
[----:B------:R-:W-:Y:S03]  /*4350*/  IMAD.U32 R8, RZ, RZ, UR9 ;  /* 0x00000009ff087e24 */ /* 0x000fe6000f8e00ff */
[----:B------:R-:W-:Y:S02]  /*4360*/  @!P4 R2UR UR15, R9 ;  /* 0x00000000090fc2ca */ /* 0x000fe400000e0000 */
[----:B------:R-:W-:Y:S02]  /*4370*/  @!P4 R2UR UR14, R8 ;  /* 0x00000000080ec2ca */ /* 0x000fe400000e0000 */
[----:B------:R-:W-:Y:S05]  /*4380*/  @!P4 IADD3 R8, P0, PT, R30, 0x580, RZ ;  /* 0x000005801e08c810 */ /* 0x000fea0007f1e0ff */
[----:B------:R-:W-:Y:S06]  /*4390*/  @!P4 IMAD.X R2, RZ, RZ, R31, P0 ;  /* 0x000000ffff02c224 */ /* 0x000fec00000e061f */
[----:B------:R1:W-:Y:S01]  /*43a0*/  @!UP0 UTMALDG.3D [UR32], [UR14], desc[UR10] ;  /* 0x00000a200e0085b4 */ /* 0x0003e20008011000 */
[----:B------:R1:W-:Y:S01]  /*43b0*/  @!P4 SYNCS.ARRIVE.TRANS64.RED.A0TR RZ, [UR7+0x60], R0 ;  /* 0x00006000ffffc9a7 */ /* 0x0003e20008300407 */
[----:B------:R-:W-:Y:S01]  /*43c0*/  SYNCS.ARRIVE.TRANS64.RED.A1T0 RZ, [UR8], RZ ;  /* 0x000000ffffff79a7 */ /* 0x000fe20008100408 */
[----:B------:R-:W2:Y:S02]  /*43d0*/  SYNCS.PHASECHK.TRANS64.TRYWAIT P2, [UR7+0x88], R22 ;  /* 0x00008816ff0075a7 */ /* 0x000ea40008041107 */
[----:B-12---:R-:W-:Y:S05]  /*43e0*/  @!P2 BRA `(.L_x_77) ;  /* 0x00000060008ca947 */ /* 0x006fea0003800000 */
.L_x_249:
[----:B------:R-:W-:Y:S01]  /*43f0*/  @!P4 R2UR UR8, R2 ;  /* 0x000000000208c2ca */ /* 0x000fe200000e0000 */
[----:B------:R-:W-:Y:S01]  /*4400*/  VOTEU.ALL UP0, P4 ;  /* 0x0000000000ff7886 */ /* 0x000fe20002000000 */
[----:B------:R-:W-:Y:S01]  /*4410*/  @!P4 R2UR UR9, R8 ;  /* 0x000000000809c2ca */ /* 0x000fe200000e0000 */
[----:B-1----:R-:W-:Y:S01]  /*4420*/  @!P4 IMAD.MOV.U32 R0, RZ, RZ, 0x2000 ;  /* 0x00002000ff00c424 */ /* 0x002fe200078e00ff */
[----:B------:R-:W-:Y:S01]  /*4430*/  UMOV UR10, 0x0 ;  /* 0x00000000000a7882 */ /* 0x000fe20000000000 */
[----:B------:R-:W-:Y:S01]  /*4440*/  UMOV UR11, 0x10000000 ;  /* 0x10000000000b7882 */ /* 0x000fe20000000000 */
[----:B------:R-:W-:Y:S02]  /*4450*/  @!UP0 UIADD3 UR26, UPT, UPT, UR34, 0x20, URZ ;  /* 0x00000020221a8890 */ /* 0x000fe4000fffe0ff */
[----:B------:R-:W-:Y:S01]  /*4460*/  @!UP0 UIADD3 UR24, UPT, UPT, UR7, 0x2200, URZ ;  /* 0x0000220007188890 */ /* 0x000fe2000fffe0ff */
[----:B------:R-:W-:Y:S01]  /*4470*/  VOTEU.ALL UP0, P4 ;  /* 0x0000000000ff7886 */ /* 0x000fe20002000000 */
[----:B------:R-:W-:Y:S01]  /*4480*/  UMOV UR27, UR35 ;  /* 0x00000023001b7c82 */ /* 0x000fe20008000000 */
[----:B------:R-:W-:Y:S02]  /*4490*/  UMOV UR28, UR36 ;  /* 0x00000024001c7c82 */ /* 0x000fe40008000000 */
        /* <DEDUP_REMOVED lines=12> */
.L_x_251:
[----:B------:R-:W2:Y:S01]  /*4560*/  LDC.64 R12, c[0x0][0xb18] ;  /* 0x0002c600ff0c7b82 */ /* 0x000ea20000000a00 */
[----:B------:R-:W-:Y:S01]  /*4570*/  @!P4 R2UR UR8, R2 ;  /* 0x000000000208c2ca */ /* 0x000fe200000e0000 */
[----:B------:R-:W-:Y:S01]  /*4580*/  VOTEU.ALL UP0, P4 ;  /* 0x0000000000ff7886 */ /* 0x000fe20002000000 */
[----:B------:R-:W-:Y:S01]  /*4590*/  @!P4 R2UR UR9, R8 ;  /* 0x000000000809c2ca */ /* 0x000fe200000e0000 */
[----:B-1----:R-:W-:Y:S01]  /*45a0*/  @!P4 IMAD.MOV.U32 R0, RZ, RZ, 0x2000 ;  /* 0x00002000ff00c424 */ /* 0x002fe200078e00ff */
[----:B------:R-:W-:Y:S03]  /*45b0*/  UMOV UR10, 0x0 ;  /* 0x00000000000a7882 */ /* 0x000fe60000000000 */
[----:B------:R-:W1:Y:S01]  /*45c0*/  @!P1 LDC R2, c[0x0][0xb0c] ;  /* 0x0002c300ff029b82 */ /* 0x000e620000000800 */
[----:B------:R-:W-:Y:S01]  /*45d0*/  @!UP0 UIADD3 UR18, UPT, UPT, UR34, 0x40, URZ ;  /* 0x0000004022128890 */ /* 0x000fe2000fffe0ff */
[----:B------:R-:W-:Y:S01]  /*45e0*/  @P3 SHF.R.U32.HI R26, RZ, 0x10, R17 ;  /* 0x00000010ff1a3819 */ /* 0x000fe20000011611 */
[----:B------:R-:W-:Y:S01]  /*45f0*/  @!UP0 UIADD3 UR16, UPT, UPT, UR7, 0x4200, URZ ;  /* 0x0000420007108890 */ /* 0x000fe2000fffe0ff */
[----:B------:R-:W-:Y:S01]  /*4600*/  VIADD R28, R28, 0x1 ;  /* 0x000000011c1c7836 */ /* 0x000fe20000000000 */
[----:B------:R-:W-:Y:S01]  /*4610*/  VOTEU.ALL UP0, P4 ;  /* 0x0000000000ff7886 */ /* 0x000fe20002000000 */
[----:B------:R-:W-:Y:S01]  /*4620*/  UMOV UR11, 0x10000000 ;  /* 0x10000000000b7882 */ /* 0x000fe20000000000 */
[----:B------:R-:W-:Y:S01]  /*4630*/  UMOV UR19, UR35 ;  /* 0x0000002300137c82 */ /* 0x000fe20008000000 */
[----:B------:R-:W-:Y:S01]  /*4640*/  IMAD.U32 R9, RZ, RZ, UR8 ;  /* 0x00000008ff097e24 */ /* 0x000fe2000f8e00ff */
[----:B------:R-:W-:Y:S01]  /*4650*/  UMOV UR20, UR36 ;  /* 0x0000002400147c82 */ /* 0x000fe20008000000 */
[----:B------:R-:W-:Y:S01]  /*4660*/  IMAD.U32 R8, RZ, RZ, UR9 ;  /* 0x00000009ff087e24 */ /* 0x000fe2000f8e00ff */
[----:B------:R-:W-:Y:S02]  /*4670*/  UPRMT UR8, UR37, 0x654, UR17 ;  /* 0x0000065425087896 */ /* 0x000fe40008000011 */
[----:B------:R-:W-:Y:S02]  /*4680*/  @!P4 R2UR UR15, R9 ;  /* 0x00000000090fc2ca */ /* 0x000fe400000e0000 */
[----:B------:R-:W-:Y:S02]  /*4690*/  @!P4 R2UR UR14, R8 ;  /* 0x00000000080ec2ca */ /* 0x000fe400000e0000 */
[----:B------:R-:W3:Y:S11]  /*46a0*/  LDC.64 R8, c[0x0][0xb10] ;  /* 0x0002c400ff087b82 */ /* 0x000ef60000000a00 */
[----:B------:R1:W-:Y:S01]  /*46b0*/  @!UP0 UTMALDG.3D [UR16], [UR14], desc[UR10] ;  /* 0x00000a100e0085b4 */ /* 0x0003e20008011000 */
[----:B------:R5:W-:Y:S01]  /*46c0*/  @!P4 SYNCS.ARRIVE.TRANS64.RED.A0TR RZ, [UR7+0x70], R0 ;  /* 0x00007000ffffc9a7 */ /* 0x000be20008300407 */
[C---:B---3--:R-:W-:Y:S01]  /*46d0*/  @!P1 IMAD.HI.U32 R8, R11.reuse, R8, RZ ;  /* 0x000000080b089227 */ /* 0x048fe200078e00ff */
[----:B--2---:R-:W-:Y:S02]  /*46e0*/  @!P1 ISETP.NE.AND P0, PT, R12, 0x1, PT ;  /* 0x000000010c00980c */ /* 0x004fe40003f05270 */
[----:B-1----:R-:W-:Y:S01]  /*46f0*/  @!P1 ISETP.NE.AND P2, PT, R2, 0x1, PT ;  /* 0x000000010200980c */ /* 0x002fe20003f45270 */
[----:B------:R-:W-:Y:S01]  /*4700*/  SYNCS.ARRIVE.TRANS64.RED.A1T0 RZ, [UR8], RZ ;  /* 0x000000ffffff79a7 */ /* 0x000fe20008100408 */
[C---:B------:R-:W-:Y:S01]  /*4710*/  @!P1 IMAD.HI.U32 R13, R10.reuse, R13, RZ ;  /* 0x0000000d0a0d9227 */ /* 0x040fe200078e00ff */
[----:B------:R-:W-:Y:S04]  /*4720*/  @!P1 SHF.R.U32.HI R8, RZ, R9, R8 ;  /* 0x00000009ff089219 */ /* 0x000fe80000011608 */
[----:B------:R-:W-:Y:S01]  /*4730*/  @!P1 SEL R8, R11, R8, !P2 ;  /* 0x000000080b089207 */ /* 0x000fe20005000000 */
[----:B------:R-:W1:Y:S01]  /*4740*/  SYNCS.PHASECHK.TRANS64.TRYWAIT P5, [UR7+0x98], R22 ;  /* 0x00009816ff0075a7 */ /* 0x000e6200080a1107 */
[----:B-----5:R-:W2:Y:S02]  /*4750*/  @!P1 LDC R0, c[0x0][0xb20] ;  /* 0x0002c800ff009b82 */ /* 0x020ea40000000800 */
[----:B--2---:R-:W-:Y:S04]  /*4760*/  @!P1 SHF.R.U32.HI R0, RZ, R0, R13 ;  /* 0x00000000ff009219 */ /* 0x004fe8000001160d */
[----:B------:R-:W-:Y:S05]  /*4770*/  @!P1 SEL R9, R10, R0, !P0 ;  /* 0x000000000a099207 */ /* 0x000fea0004000000 */
[----:B------:R-:W-:Y:S02]  /*4780*/  @!P1 IMAD.IADD R0, R9, 0x1, -R8 ;  /* 0x0000000109009824 */ /* 0x000fe400078e0a08 */
[----:B------:R-:W-:Y:S02]  /*4790*/  @!P1 IMAD.IADD R8, R8, 0x1, -R9 ;  /* 0x0000000108089824 */ /* 0x000fe400078e0a09 */
[----:B------:R-:W-:Y:S02]  /*47a0*/  @!P1 IMAD R11, R0, R2, R11 ;  /* 0x00000002000b9224 */ /* 0x000fe400078e020b */
[----:B------:R-:W-:Y:S01]  /*47b0*/  @!P1 IMAD R10, R8, R12, R10 ;  /* 0x0000000c080a9224 */ /* 0x000fe200078e020a */
[----:B-1----:R-:W-:Y:S06]  /*47c0*/  @!P5 BRA `(.L_x_79) ;  /* 0x0000005c00c4d947 */ /* 0x002fec0003800000 */
.L_x_253:
[----:B------:R-:W-:Y:S01]  /*47d0*/  @!P4 IADD3 R2, P0, PT, R30, 0x580, RZ ;  /* 0x000005801e02c810 */ /* 0x000fe20007f1e0ff */
[----:B------:R-:W-:Y:S01]  /*47e0*/  VOTEU.ALL UP0, P4 ;  /* 0x0000000000ff7886 */ /* 0x000fe20002000000 */
[----:B------:R-:W-:Y:S01]  /*47f0*/  UMOV UR18, 0x0 ;  /* 0x0000000000127882 */ /* 0x000fe20000000000 */
[----:B------:R-:W-:Y:S01]  /*4800*/  UMOV UR19, 0x10000000 ;  /* 0x1000000000137882 */ /* 0x000fe20000000000 */
[----:B------:R-:W-:Y:S01]  /*4810*/  @!P4 R2UR UR9, R2 ;  /* 0x000000000209c2ca */ /* 0x000fe200000e0000 */
[----:B-1----:R-:W-:Y:S01]  /*4820*/  @!P4 IMAD.X R0, RZ, RZ, R31, P0 ;  /* 0x000000ffff00c224 */ /* 0x002fe200000e061f */
[----:B------:R-:W-:Y:S01]  /*4830*/  @!UP0 UIADD3 UR10, UPT, UPT, UR34, 0x60, URZ ;  /* 0x00000060220a8890 */ /* 0x000fe2000fffe0ff */
[----:B------:R-:W-:Y:S01]  /*4840*/  ISETP.NE.AND P0, PT, R28, 0x2, PT ;  /* 0x000000021c00780c */ /* 0x000fe20003f05270 */
[----:B------:R-:W-:Y:S01]  /*4850*/  UMOV UR11, UR35 ;  /* 0x00000023000b7c82 */ /* 0x000fe20008000000 */
[----:B------:R-:W-:Y:S01]  /*4860*/  UMOV UR12, UR36 ;  /* 0x00000024000c7c82 */ /* 0x000fe20008000000 */
[----:B------:R-:W-:Y:S01]  /*4870*/  @!P4 R2UR UR8, R0 ;  /* 0x000000000008c2ca */ /* 0x000fe200000e0000 */
[----:B------:R-:W-:Y:S01]  /*4880*/  IMAD.IADD R23, R10, 0x1, R115 ;  /* 0x000000010a177824 */ /* 0x000fe200078e0273 */
[----:B------:R-:W-:Y:S01]  /*4890*/  @P3 R2UR UR36, R26 ;  /* 0x000000001a2432ca */ /* 0x000fe200000e0000 */
[----:B------:R-:W-:Y:S01]  /*48a0*/  IMAD.IADD R22, R11, 0x1, R132 ;  /* 0x000000010b167824 */ /* 0x000fe200078e0284 */
[----:B------:R-:W-:Y:S02]  /*48b0*/  SEL R0, RZ, 0x1, P0 ;  /* 0x00000001ff007807 */ /* 0x000fe40000000000 */
[----:B------:R-:W-:Y:S01]  /*48c0*/  LOP3.LUT R29, R29, 0x1, RZ, 0x3c, !PT ;  /* 0x000000011d1d7812 */ /* 0x000fe200078e3cff */
[----:B------:R-:W-:Y:S01]  /*48d0*/  IMAD.U32 R8, RZ, RZ, UR9 ;  /* 0x00000009ff087e24 */ /* 0x000fe2000f8e00ff */
[----:B------:R-:W-:Y:S01]  /*48e0*/  @!UP0 UIADD3 UR9, UPT, UPT, UR7, 0x78, URZ ;  /* 0x0000007807098890 */ /* 0x000fe2000fffe0ff */
[----:B------:R-:W-:Y:S02]  /*48f0*/  LOP3.LUT R27, R27, R0, RZ, 0x3c, !PT ;  /* 0x000000001b1b7212 */ /* 0x000fe400078e3cff */
[----:B------:R-:W-:Y:S02]  /*4900*/  SEL R28, R28, RZ, P0 ;  /* 0x000000ff1c1c7207 */ /* 0x000fe40000000000 */
[----:B------:R-:W-:Y:S01]  /*4910*/  IMAD.U32 R9, RZ, RZ, UR8 ;  /* 0x00000008ff097e24 */ /* 0x000fe2000f8e00ff */
[----:B------:R-:W-:Y:S01]  /*4920*/  @!P4 R2UR UR14, R8 ;  /* 0x00000000080ec2ca */ /* 0x000fe200000e0000 */
[----:B------:R-:W-:Y:S01]  /*4930*/  @!UP0 UIADD3 UR8, UPT, UPT, UR7, 0x6200, URZ ;  /* 0x0000620007088890 */ /* 0x000fe2000fffe0ff */
[----:B------:R-:W-:Y:S02]  /*4940*/  VOTEU.ALL UP0, P4 ;  /* 0x0000000000ff7886 */ /* 0x000fe40002000000 */
[----:B------:R-:W-:Y:S11]  /*4950*/  @!P4 R2UR UR15, R9 ;  /* 0x00000000090fc2ca */ /* 0x000ff600000e0000 */
[----:B------:R-:W-:Y:S02]  /*4960*/  @!UPT UIADD3 URZ, UPT, UPT, URZ, URZ, URZ ;  /* 0x000000fffffff290 */ /* 0x000fe4000fffe0ff */
[----:B------:R2:W-:Y:S01]  /*4970*/  @!UP0 UTMALDG.3D [UR8], [UR14], desc[UR18] ;  /* 0x000012080e0085b4 */ /* 0x0005e20008011000 */
[----:B------:R2:W-:Y:S01]  /*4980*/  @!P4 SYNCS.ARRIVE.TRANS64.RED.A0TR RZ, [UR7+0x78], R25 ;  /* 0x00007819ffffc9a7 */ /* 0x0005e20008300407 */
[----:B------:R-:W-:Y:S01]  /*4990*/  UPLOP3.LUT UP0, UPT, UPT, UPT, UPT, 0x80, 0x8 ;  /* 0x000000000008789c */ /* 0x000fe20003f0f070 */
[----:B------:R-:W-:Y:S01]  /*49a0*/  SYNCS.ARRIVE.TRANS64.RED.A1T0 RZ, [UR13], RZ ;  /* 0x000000ffffff79a7 */ /* 0x000fe2000810040d */
[----:B------:R-:W-:Y:S09]  /*49b0*/  @P3 BRA `(.L_x_80) ;  /* 0xfffffff000a03947 */ /* 0x000ff2000383ffff */
[----:B------:R-:W-:-:S04]  /*49c0*/  SHF.L.U32 R2, R29, 0x1f, RZ ;  /* 0x0000001f1d027819 */ /* 0x000fc800000006ff */
[----:B------:R-:W1:Y:S02]  /*49d0*/  SYNCS.PHASECHK.TRANS64.TRYWAIT P0, [UR7+0x80], R2 ;  /* 0x00008002ff0075a7 */ /* 0x000e640008001107 */
[----:B-1----:R-:W-:Y:S05]  /*49e0*/  @!P0 BRA `(.L_x_81) ;  /* 0x0000005c00548947 */ /* 0x002fea0003800000 */
.L_x_255:
[----:B------:R-:W3:Y:S02]  /*49f0*/  SYNCS.PHASECHK.TRANS64.TRYWAIT P0, [UR7+0x88], R2 ;  /* 0x00008802ff0075a7 */ /* 0x000ee40008001107 */
[----:B---3--:R-:W-:Y:S05]  /*4a00*/  @!P0 BRA `(.L_x_82) ;  /* 0x0000005c00648947 */ /* 0x008fea0003800000 */
.L_x_257:
[----:B------:R-:W3:Y:S02]  /*4a10*/  SYNCS.PHASECHK.TRANS64.TRYWAIT P0, [UR7+0x90], R2 ;  /* 0x00009002ff0075a7 */ /* 0x000ee40008001107 */
[----:B---3--:R-:W-:Y:S05]  /*4a20*/  @!P0 BRA `(.L_x_83) ;  /* 0x0000005c00748947 */ /* 0x008fea0003800000 */
.L_x_259:
[----:B-1----:R-:W-:-:S07]  /*4a30*/  MOV R0, UR7 ;  /* 0x0000000700007c02 */ /* 0x002fce0008000f00 */
.L_x_84:
[----:B-1----:R-:W-:-:S04]  /*4a40*/  SHF.L.U32 R2, R29, 0x1f, RZ ;  /* 0x0000001f1d027819 */ /* 0x002fc800000006ff */
[----:B------:R1:W3:Y:S03]  /*4a50*/  SYNCS.PHASECHK.TRANS64.TRYWAIT P0, [R0+URZ+0x98], R2 ;  /* 0x00009802000075a7 */ /* 0x0002e600080011ff */
[----:B---3--:R-:W-:Y:S05]  /*4a60*/  @!P0 NANOSLEEP.SYNCS 0x989680 ;  /* 0x009896800000895d */ /* 0x008fea0003900000 */
[----:B------:R-:W3:Y:S02]  /*4a70*/  @!P0 SYNCS.PHASECHK.TRANS64 P0, [R0+URZ+0x98], R2 ;  /* 0x00009802000085a7 */ /* 0x000ee400080010ff */
[----:B--23--:R-:W-:Y:S05]  /*4a80*/  @P0 EXIT ;  /* 0x000000000000094d */ /* 0x00cfea0003800000 */
[----:B------:R-:W-:Y:S05]  /*4a90*/  BRA `(.L_x_84) ;  /* 0xfffffffc00e87947 */ /* 0x000fea000383ffff */
.L_x_69:
[----:B------:R-:W-:-:S06]  /*4aa0*/  UISETP.GE.AND UP0, UPT, UR8, 0x4, UPT ;  /* 0x000000040800788c */ /* 0x000fcc000bf06270 */
[----:B------:R-:W-:-:S13]  /*4ab0*/  PLOP3.LUT P0, PT, PT, PT, UP0, 0x80, 0x8 ;  /* 0x000000000008781c */ /* 0x000fda0003f0f008 */
[----:B------:R-:W-:Y:S05]  /*4ac0*/  @!P0 EXIT ;  /* 0x000000000000894d */ /* 0x000fea0003800000 */
[----:B------:R-:W-:Y:S01]  /*4ad0*/  BAR.SYNC.DEFER_BLOCKING 0x6, 0xa0 ;  /* 0x0182800000007b1d */ /* 0x000fe20000010000 */
[C---:B------:R-:W-:Y:S01]  /*4ae0*/  IMAD.SHL.U32 R2, R153.reuse, 0x20, RZ ;  /* 0x0000002099027824 */ /* 0x040fe200078e00ff */
[C---:B------:R-:W-:Y:S01]  /*4af0*/  LOP3.LUT R155, R153.reuse, 0x60, RZ, 0xc0, !PT ;  /* 0x00000060999b7812 */ /* 0x040fe200078ec0ff */
[C---:B------:R-:W-:Y:S01]  /*4b00*/  IMAD.SHL.U32 R152, R153.reuse, 0x4, RZ ;  /* 0x0000000499987824 */ /* 0x040fe200078e00ff */
[C---:B------:R-:W-:Y:S01]  /*4b10*/  LOP3.LUT R154, R153.reuse, 0x2, RZ, 0xc0, !PT ;  /* 0x00000002999a7812 */ /* 0x040fe200078ec0ff */
[----:B------:R-:W-:Y:S01]  /*4b20*/  IMAD.U32 R70, R153, 0x10000, RZ ;  /* 0x0001000099467824 */ /* 0x000fe200078e00ff */
[----:B------:R-:W-:Y:S02]  /*4b30*/  UMOV UR41, 0x400 ;  /* 0x0000040000297882 */ /* 0x000fe40000000000 */
[----:B------:R-:W1:Y:S01]  /*4b40*/  LDC R140, c[0x0][0x370] ;  /* 0x0000dc00ff8c7b82 */ /* 0x000e620000000800 */
[----:B------:R-:W-:Y:S01]  /*4b50*/  ULEA UR41, UR37, UR41, 0x18 ;  /* 0x0000002925297291 */ /* 0x000fe2000f8ec0ff */
[----:B------:R-:W-:Y:S01]  /*4b60*/  LOP3.LUT R3, R2, 0xc0, RZ, 0xc0, !PT ;  /* 0x000000c002037812 */ /* 0x000fe200078ec0ff */
[----:B------:R-:W-:Y:S01]  /*4b70*/  IMAD.MOV.U32 R69, RZ, RZ, RZ ;  /* 0x000000ffff457224 */ /* 0x000fe200078e00ff */
[----:B------:R-:W-:Y:S01]  /*4b80*/  LOP3.LUT R70, R70, 0x600000, RZ, 0xc0, !PT ;  /* 0x0060000046467812 */ /* 0x000fe200078ec0ff */
[----:B------:R-:W-:Y:S01]  /*4b90*/  UIADD3 UR40, UPT, UPT, UR41, 0x200, URZ ;  /* 0x0000020029287890 */ /* 0x000fe2000fffe0ff */
[----:B------:R-:W-:Y:S01]  /*4ba0*/  LOP3.LUT R152, R3, 0x18, R152, 0xf8, !PT ;  /* 0x0000001803987812 */ /* 0x000fe200078ef898 */
[----:B------:R-:W-:Y:S01]  /*4bb0*/  IMAD.MOV.U32 R150, RZ, RZ, RZ ;  /* 0x000000ffff967224 */ /* 0x000fe200078e00ff */
[----:B------:R-:W2:Y:S01]  /*4bc0*/  LDC R139, c[0x0][0x374] ;  /* 0x0000dd00ff8b7b82 */ /* 0x000ea20000000800 */
[----:B------:R-:W-:Y:S01]  /*4bd0*/  LOP3.LUT R153, R153, 0x4, RZ, 0xc0, !PT ;  /* 0x0000000499997812 */ /* 0x000fe200078ec0ff */
[----:B------:R-:W-:Y:S01]  /*4be0*/  IMAD.MOV.U32 R138, RZ, RZ, RZ ;  /* 0x000000ffff8a7224 */ /* 0x000fe200078e00ff */
[----:B------:R-:W-:-:S02]  /*4bf0*/  LOP3.LUT R152, R152, 0xf20, R2, 0xf8, !PT ;  /* 0x00000f2098987812 */ /* 0x000fc400078ef802 */
[----:B------:R-:W-:Y:S02]  /*4c00*/  CS2R R148, SRZ ;  /* 0x0000000000947805 */ /* 0x000fe4000001ff00 */
[----:B------:R-:W-:Y:S01]  /*4c10*/  IADD3 R151, PT, PT, -R153, 0x2, RZ ;  /* 0x0000000299977810 */ /* 0x000fe20007ffe1ff */
[----:B------:R-:W4:Y:S01]  /*4c20*/  LDCU.64 UR46, c[0x0][0x348] ;  /* 0x00006900ff2e77ac */ /* 0x000f220008000a00 */
[----:B------:R-:W-:Y:S01]  /*4c30*/  LEA R152, R152, UR40, 0x1 ;  /* 0x0000002898987c11 */ /* 0x000fe2000f8e08ff */
[----:B------:R-:W3:Y:S01]  /*4c40*/  LDS R0, [UR41+0x160] ;  /* 0x00016029ff007984 */ /* 0x000ee20008000800 */
[----:B------:R-:W-:Y:S01]  /*4c50*/  UMOV UR44, 0x1 ;  /* 0x00000001002c7882 */ /* 0x000fe20000000000 */
[----:B------:R-:W-:Y:S01]  /*4c60*/  UMOV UR43, URZ ;  /* 0x000000ff002b7c82 */ /* 0x000fe20008000000 */
[----:B------:R-:W-:Y:S01]  /*4c70*/  UMOV UR42, URZ ;  /* 0x000000ff002a7c82 */ /* 0x000fe20008000000 */
[----:B-1234-:R-:W-:-:S07]  /*4c80*/  IMAD.IADD R70, R0, 0x1, R70 ;  /* 0x0000000100467824 */ /* 0x01efce00078e0246 */
.L_x_208:
[C---:B------:R-:W-:Y:S02]  /*4c90*/  LEA R0, R138.reuse, UR41, 0x3 ;  /* 0x000000298a007c11 */ /* 0x040fe4000f8e18ff */
[----:B------:R-:W-:Y:S02]  /*4ca0*/  SHF.L.U32 R2, R149, 0x1f, RZ ;  /* 0x0000001f95027819 */ /* 0x000fe400000006ff */
[----:B------:R-:W-:Y:S02]  /*4cb0*/  LEA R8, R138, UR41, 0x4 ;  /* 0x000000298a087c11 */ /* 0x000fe4000f8e20ff */
[----:B------:R-:W1:Y:S02]  /*4cc0*/  SYNCS.PHASECHK.TRANS64.TRYWAIT P0, [R0+URZ+0xb0], R2 ;  /* 0x0000b002000075a7 */ /* 0x000e6400080011ff */
[----:B-1----:R-:W-:Y:S05]  /*4cd0*/  @!P0 BRA `(.L_x_85) ;  /* 0x0000005800e08947 */ /* 0x002fea0003800000 */
.L_x_260:
[----:B------:R-:W2:Y:S01]  /*4ce0*/  LDS.128 R8, [R8+0x140] ;  /* 0x0001400008087984 */ /* 0x000ea20000000c00 */
[----:B------:R-:W-:Y:S01]  /*4cf0*/  ISETP.GE.AND P0, PT, R65, 0x1, PT ;  /* 0x000000014100780c */ /* 0x000fe20003f06270 */
        /* <DEDUP_REMOVED lines=9> */
[----:B--2---:R-:W-:-:S04]  /*4d90*/  LOP3.LUT P3, RZ, R10, 0x1, RZ, 0xc0, !PT ;  /* 0x000000010aff7812 */ /* 0x004fc8000786c0ff */
[----:B------:R-:W-:-:S09]  /*4da0*/  P2R R158, PR, RZ, 0x8 ;  /* 0x00000008ff9e7803 */ /* 0x000fd20000000000 */
[----:B------:R-:W-:Y:S02]  /*4db0*/  @P3 MOV R146, R8 ;  /* 0x0000000800923202 */ /* 0x000fe40000000f00 */
[----:B------:R-:W-:Y:S01]  /*4dc0*/  @P3 LOP3.LUT R145, R9, 0xffff, RZ, 0xc0, !PT ;  /* 0x0000ffff09913812 */ /* 0x000fe200078ec0ff */
[----:B-1----:R-:W-:Y:S06]  /*4dd0*/  @!P0 BRA `(.L_x_86) ;  /* 0x0000000000b88947 */ /* 0x002fec0003800000 */
[----:B------:R-:W1:Y:S01]  /*4de0*/  LDC.64 R4, c[0x0][0xb18] ;  /* 0x0002c600ff047b82 */ /* 0x000e620000000a00 */
[----:B------:R-:W-:-:S07]  /*4df0*/  ISETP.NE.AND P0, PT, R65, 0x1, PT ;  /* 0x000000014100780c */ /* 0x000fce0003f05270 */
[----:B------:R-:W2:Y:S08]  /*4e00*/  LDC.64 R6, c[0x0][0xb10] ;  /* 0x0002c400ff067b82 */ /* 0x000eb00000000a00 */
[----:B------:R-:W3:Y:S08]  /*4e10*/  LDC R0, c[0x0][0xb20] ;  /* 0x0002c800ff007b82 */ /* 0x000ef00000000800 */
[----:B------:R-:W4:Y:S01]  /*4e20*/  LDC R12, c[0x0][0xb0c] ;  /* 0x0002c300ff0c7b82 */ /* 0x000f220000000800 */
[----:B-1----:R-:W-:Y:S01]  /*4e30*/  IMAD.HI.U32 R14, R139, R5, RZ ;  /* 0x000000058b0e7227 */ /* 0x002fe200078e00ff */
[----:B------:R-:W-:-:S03]  /*4e40*/  ISETP.NE.AND P1, PT, R4, 0x1, PT ;  /* 0x000000010400780c */ /* 0x000fc60003f25270 */
[----:B------:R-:W-:-:S03]  /*4e50*/  IMAD.HI.U32 R5, R145, R5, RZ ;  /* 0x0000000591057227 */ /* 0x000fc600078e00ff */
[----:B------:R-:W1:Y:S01]  /*4e60*/  LDC.64 R2, c[0x0][0xb28] ;  /* 0x0002ca00ff027b82 */ /* 0x000e620000000a00 */
[----:B--2---:R-:W-:-:S04]  /*4e70*/  IMAD.HI.U32 R15, R140, R6, RZ ;  /* 0x000000068c0f7227 */ /* 0x004fc800078e00ff */
[----:B------:R-:W-:Y:S01]  /*4e80*/  IMAD.HI.U32 R16, R146, R6, RZ ;  /* 0x0000000692107227 */ /* 0x000fe200078e00ff */
[-C--:B------:R-:W-:Y:S02]  /*4e90*/  SHF.R.U32.HI R15, RZ, R7.reuse, R15 ;  /* 0x00000007ff0f7219 */ /* 0x080fe4000001160f */
        /* <DEDUP_REMOVED lines=8> */
[----:B-1----:R-:W-:-:S04]  /*4f20*/  IMAD.HI.U32 R13, R14, R2, RZ ;  /* 0x000000020e0d7227 */ /* 0x002fc800078e00ff */
        /* <DEDUP_REMOVED lines=25> */
.L_x_86:
[----:B------:R-:W1:Y:S02]  /*50c0*/  LDCU UR4, c[0x0][0xb30] ;  /* 0x00016600ff0477ac */ /* 0x000e640008000800 */
[----:B-1----:R-:W-:-:S09]  /*50d0*/  UISETP.NE.AND UP0, UPT, UR4, 0x1, UPT ;  /* 0x000000010400788c */ /* 0x002fd2000bf05270 */
[----:B------:R-:W-:Y:S05]  /*50e0*/  BRA.U UP0, `(.L_x_87) ;  /* 0x0000000100407547 */ /* 0x000fea000b800000 */
[----:B------:R-:W1:Y:S08]  /*50f0*/  LDC.64 R4, c[0x0][0xb10] ;  /* 0x0002c400ff047b82 */ /* 0x000e700000000a00 */
[----:B------:R-:W2:Y:S08]  /*5100*/  LDC.64 R2, c[0x0][0xb18] ;  /* 0x0002c600ff027b82 */ /* 0x000eb00000000a00 */
[----:B------:R-:W3:Y:S08]  /*5110*/  LDC R0, c[0x0][0xb20] ;  /* 0x0002c800ff007b82 */ /* 0x000ef00000000800 */
[----:B------:R-:W4:Y:S01]  /*5120*/  LDC R6, c[0x0][0xb0c] ;  /* 0x0002c300ff067b82 */ /* 0x000f220000000800 */
[----:B-1----:R-:W-:-:S05]  /*5130*/  IMAD.HI.U32 R4, R146, R4, RZ ;  /* 0x0000000492047227 */ /* 0x002fca00078e00ff */
[----:B------:R-:W-:Y:S01]  /*5140*/  SHF.R.U32.HI R4, RZ, R5, R4 ;  /* 0x00000005ff047219 */ /* 0x000fe20000011604 */
[----:B--2---:R-:W-:Y:S01]  /*5150*/  IMAD.HI.U32 R3, R145, R3, RZ ;  /* 0x0000000391037227 */ /* 0x004fe200078e00ff */
[----:B------:R-:W-:-:S04]  /*5160*/  ISETP.NE.AND P0, PT, R2, 0x1, PT ;  /* 0x000000010200780c */ /* 0x000fc80003f05270 */
[----:B---3--:R-:W-:-:S04]  /*5170*/  SHF.R.U32.HI R0, RZ, R0, R3 ;  /* 0x00000000ff007219 */ /* 0x008fc80000011603 */
[----:B------:R-:W-:Y:S02]  /*5180*/  SEL R0, R145, R0, !P0 ;  /* 0x0000000091007207 */ /* 0x000fe40004000000 */
[----:B----4-:R-:W-:-:S04]  /*5190*/  ISETP.NE.AND P1, PT, R6, 0x1, PT ;  /* 0x000000010600780c */ /* 0x010fc80003f25270 */
[----:B------:R-:W-:-:S05]  /*51a0*/  SEL R4, R146, R4, !P1 ;  /* 0x0000000492047207 */ /* 0x000fca0004800000 */
[----:B------:R-:W-:Y:S02]  /*51b0*/  IMAD.IADD R3, R0, 0x1, -R4 ;  /* 0x0000000100037824 */ /* 0x000fe400078e0a04 */
[----:B------:R-:W-:Y:S02]  /*51c0*/  IMAD.IADD R0, R4, 0x1, -R0 ;  /* 0x0000000104007824 */ /* 0x000fe400078e0a00 */
[----:B------:R-:W-:Y:S02]  /*51d0*/  IMAD R146, R3, R6, R146 ;  /* 0x0000000603927224 */ /* 0x000fe400078e0292 */
[----:B------:R-:W-:Y:S02]  /*51e0*/  IMAD R145, R0, R2, R145 ;  /* 0x0000000200917224 */ /* 0x000fe400078e0291 */
.L_x_87:
[----:B------:R-:W-:Y:S01]  /*51f0*/  ULOP3.LUT UP0, URZ, UR40, 0x1b0, URZ, 0xc0, !UPT ;  /* 0x000001b028ff7892 */ /* 0x000fe2000f80c0ff */
[----:B------:R-:W-:Y:S02]  /*5200*/  IADD3 R138, PT, PT, R138, 0x1, RZ ;  /* 0x000000018a8a7810 */ /* 0x000fe40007ffe0ff */
[----:B------:R-:W-:-:S06]  /*5210*/  @P3 SHF.R.U32.HI R147, RZ, 0x10, R9 ;  /* 0x00000010ff933819 */ /* 0x000fcc0000011609 */
[----:B------:R-:W-:Y:S05]  /*5220*/  BRA.U !UP0, `(.L_x_88) ;  /* 0x00000001087c7547 */ /* 0x000fea000b800000 */
[----:B------:R-:W-:Y:S01]  /*5230*/  MOV R2, 0x0 ;  /* 0x0000000000027802 */ /* 0x000fe20000000f00 */
[----:B------:R-:W1:Y:S01]  /*5240*/  LDCU.64 UR8, c[0x4][0x80] ;  /* 0x01001000ff0877ac */ /* 0x000e620008000a00 */
[----:B------:R-:W-:Y:S02]  /*5250*/  HFMA2 R12, -RZ, RZ, 0, 5.9604644775390625e-08 ;  /* 0x00000001ff0c7431 */ /* 0x000fe400000001ff */
[----:B------:R-:W-:Y:S01]  /*5260*/  IMAD.MOV.U32 R8, RZ, RZ, 0x70 ;  /* 0x00000070ff087424 */ /* 0x000fe200078e00ff */
[----:B------:R2:W3:Y:S01]  /*5270*/  LDC.64 R14, c[0x4][R2] ;  /* 0x01000000020e7b82 */ /* 0x0004e20000000a00 */
[----:B------:R-:W4:Y:S01]  /*5280*/  LDCU.64 UR6, c[0x4][0x88] ;  /* 0x01001100ff0677ac */ /* 0x000f220008000a00 */
[----:B------:R-:W-:Y:S01]  /*5290*/  IMAD.MOV.U32 R13, RZ, RZ, RZ ;  /* 0x000000ffff0d7224 */ /* 0x000fe200078e00ff */
[----:B------:R-:W2:Y:S01]  /*52a0*/  LDCU.64 UR4, c[0x4][0x8] ;  /* 0x01000100ff0477ac */ /* 0x000ea20008000a00 */
[----:B-1----:R-:W-:Y:S01]  /*52b0*/  IMAD.U32 R4, RZ, RZ, UR8 ;  /* 0x00000008ff047e24 */ /* 0x002fe2000f8e00ff */
[----:B------:R-:W-:Y:S01]  /*52c0*/  MOV R5, UR9 ;  /* 0x0000000900057c02 */ /* 0x000fe20008000f00 */
[----:B----4-:R-:W-:Y:S01]  /*52d0*/  IMAD.U32 R6, RZ, RZ, UR6 ;  /* 0x00000006ff067e24 */ /* 0x010fe2000f8e00ff */
[----:B------:R-:W-:Y:S01]  /*52e0*/  MOV R7, UR7 ;  /* 0x0000000700077c02 */ /* 0x000fe20008000f00 */
[----:B--2---:R-:W-:Y:S01]  /*52f0*/  IMAD.U32 R10, RZ, RZ, UR4 ;  /* 0x00000004ff0a7e24 */ /* 0x004fe2000f8e00ff */
[----:B------:R-:W-:-:S02]  /*5300*/  MOV R11, UR5 ;  /* 0x00000005000b7c02 */ /* 0x000fc40008000f00 */
[----:B------:R-:W-:-:S07]  /*5310*/  LEPC R20, `(.L_x_89) ;  /* 0x000000001014794e */ /* 0x000fce0000000000 */
[----:B---3-5:R-:W-:Y:S05]  /*5320*/  CALL.ABS.NOINC R14 ;  /* 0x000000000e007343 */ /* 0x028fea0003c00000 */
.L_x_89:
[----:B------:R-:W1:Y:S01]  /*5330*/  LDC.64 R2, c[0x4][R2] ;  /* 0x0100000002027b82 */ /* 0x000e620000000a00 */
[----:B------:R-:W2:Y:S01]  /*5340*/  LDCU.64 UR8, c[0x4][0x80] ;  /* 0x01001000ff0877ac */ /* 0x000ea20008000a00 */
[----:B------:R-:W-:Y:S02]  /*5350*/  HFMA2 R12, -RZ, RZ, 0, 5.9604644775390625e-08 ;  /* 0x00000001ff0c7431 */ /* 0x000fe400000001ff */
[----:B------:R-:W-:Y:S01]  /*5360*/  IMAD.MOV.U32 R8, RZ, RZ, 0x70 ;  /* 0x00000070ff087424 */ /* 0x000fe200078e00ff */
[----:B------:R-:W3:Y:S01]  /*5370*/  LDCU.64 UR6, c[0x4][0x88] ;  /* 0x01001100ff0677ac */ /* 0x000ee20008000a00 */
[----:B------:R-:W-:Y:S01]  /*5380*/  IMAD.MOV.U32 R13, RZ, RZ, RZ ;  /* 0x000000ffff0d7224 */ /* 0x000fe200078e00ff */
[----:B------:R-:W4:Y:S01]  /*5390*/  LDCU.64 UR4, c[0x4][0x8] ;  /* 0x01000100ff0477ac */ /* 0x000f220008000a00 */
[----:B--2---:R-:W-:Y:S02]  /*53a0*/  MOV R4, UR8 ;  /* 0x0000000800047c02 */ /* 0x004fe40008000f00 */
[----:B------:R-:W-:Y:S01]  /*53b0*/  MOV R5, UR9 ;  /* 0x0000000900057c02 */ /* 0x000fe20008000f00 */
[----:B---3--:R-:W-:Y:S01]  /*53c0*/  IMAD.U32 R6, RZ, RZ, UR6 ;  /* 0x00000006ff067e24 */ /* 0x008fe2000f8e00ff */
[----:B------:R-:W-:Y:S01]  /*53d0*/  MOV R7, UR7 ;  /* 0x0000000700077c02 */ /* 0x000fe20008000f00 */
[----:B----4-:R-:W-:Y:S01]  /*53e0*/  IMAD.U32 R10, RZ, RZ, UR4 ;  /* 0x00000004ff0a7e24 */ /* 0x010fe2000f8e00ff */
[----:B------:R-:W-:-:S02]  /*53f0*/  MOV R11, UR5 ;  /* 0x00000005000b7c02 */ /* 0x000fc40008000f00 */
[----:B------:R-:W-:-:S07]  /*5400*/  LEPC R20, `(.L_x_88) ;  /* 0x000000001014794e */ /* 0x000fce0000000000 */
[----:B-1----:R-:W-:Y:S05]  /*5410*/  CALL.ABS.NOINC R2 ;  /* 0x0000000002007343 */ /* 0x002fea0003c00000 */
.L_x_88:
[----:B------:R-:W1:Y:S01]  /*5420*/  LDC.64 R2, c[0x0][0x890] ;  /* 0x00022400ff027b82 */ /* 0x000e620000000a00 */
[----:B------:R-:W-:-:S06]  /*5430*/  ULOP3.LUT UR4, UR44, 0x1, URZ, 0x3c, !UPT ;  /* 0x000000012c047892 */ /* 0x000fcc000f8e3cff */
[----:B------:R-:W-:Y:S01]  /*5440*/  IMAD.U32 R144, RZ, RZ, UR4 ;  /* 0x00000004ff907e24 */ /* 0x000fe2000f8e00ff */
[----:B-1----:R-:W-:-:S04]  /*5450*/  ISETP.NE.U32.AND P4, PT, R2, RZ, PT ;  /* 0x000000ff0200720c */ /* 0x002fc80003f85070 */
[----:B------:R-:W-:-:S13]  /*5460*/  ISETP.NE.AND.EX P4, PT, R3, RZ, PT, P4 ;  /* 0x000000ff0300720c */ /* 0x000fda0003f85340 */
[----:B------:R-:W-:Y:S05]  /*5470*/  @!P4 BRA `(.L_x_90) ;  /* 0x000000000034c947 */ /* 0x000fea0003800000 */
[----:B------:R-:W1:Y:S02]  /*5480*/  LDCU.64 UR4, c[0x0][0x888] ;  /* 0x00011100ff0477ac */ /* 0x000e640008000a00 */
[----:B-1----:R-:W-:-:S04]  /*5490*/  UISETP.NE.U32.AND UP0, UPT, UR4, URZ, UPT ;  /* 0x000000ff0400728c */ /* 0x002fc8000bf05070 */
[----:B------:R-:W-:-:S09]  /*54a0*/  UISETP.NE.AND.EX UP0, UPT, UR5, URZ, UPT, UP0 ;  /* 0x000000ff0500728c */ /* 0x000fd2000bf05300 */
[----:B------:R-:W-:Y:S05]  /*54b0*/  BRA.U !UP0, `(.L_x_91) ;  /* 0x0000000108187547 */ /* 0x000fea000b800000 */
[----:B------:R-:W1:Y:S01]  /*54c0*/  LDC.64 R4, c[0x0][0x888] ;  /* 0x00022200ff047b82 */ /* 0x000e620000000a00 */
[----:B------:R-:W-:-:S04]  /*54d0*/  IMAD R0, R2, UR36, RZ ;  /* 0x0000002402007c24 */ /* 0x000fc8000f8e02ff */
[----:B-1----:R-:W-:-:S05]  /*54e0*/  IMAD.WIDE R4, R0, 0x4, R4 ;  /* 0x0000000400047825 */ /* 0x002fca00078e0204 */
[----:B-----5:R1:W5:Y:S01]  /*54f0*/  LDG.E R91, desc[UR38][R4.64] ;  /* 0x00000026045b7981 */ /* 0x020362000c1e1900 */
[----:B------:R-:W-:Y:S01]  /*5500*/  MOV R133, 0x1 ;  /* 0x0000000100857802 */ /* 0x000fe20000000f00 */
[----:B------:R-:W-:Y:S06]  /*5510*/  BRA `(.L_x_90) ;  /* 0x00000000000c7947 */ /* 0x000fec0003800000 */
.L_x_91:
[----:B------:R-:W1:Y:S01]  /*5520*/  LDCU UR4, c[0x0][0x880] ;  /* 0x00011000ff0477ac */ /* 0x000e620008000800 */
[----:B------:R-:W-:Y:S01]  /*5530*/  HFMA2 R133, -RZ, RZ, 0, 5.9604644775390625e-08 ;  /* 0x00000001ff857431 */ /* 0x000fe200000001ff */
[----:B-1---5:R-:W-:Y:S02]  /*5540*/  MOV R91, UR4 ;  /* 0x00000004005b7c02 */ /* 0x022fe40008000f00 */
.L_x_90:
[----:B-1----:R-:W1:Y:S02]  /*5550*/  LDC.64 R4, c[0x0][0x8b0] ;  /* 0x00022c00ff047b82 */ /* 0x002e640000000a00 */
        /* <DEDUP_REMOVED lines=11> */
[----:B------:R-:W-:Y:S05]  /*5610*/  BRA `(.L_x_92) ;  /* 0x0000000000087947 */ /* 0x000fea0003800000 */
.L_x_93:
[----:B------:R-:W1:Y:S02]  /*5620*/  LDCU UR4, c[0x0][0x8a0] ;  /* 0x00011400ff0477ac */ /* 0x000e640008000800 */
[----:B-1---5:R-:W-:Y:S02]  /*5630*/  MOV R71, UR4 ;  /* 0x0000000400477c02 */ /* 0x022fe40008000f00 */
.L_x_92:
[----:B------:R-:W-:Y:S01]  /*5640*/  UISETP.NE.AND UP0, UPT, UR45, URZ, UPT ;  /* 0x000000ff2d00728c */ /* 0x000fe2000bf05270 */
[----:B------:R-:W-:-:S04]  /*5650*/  PLOP3.LUT P0, PT, PT, PT, PT, 0x8, 0x80 ;  /* 0x000000000080781c */ /* 0x000fc80003f0e170 */
[----:B------:R-:W-:-:S04]  /*5660*/  P2R R159, PR, RZ, 0x1 ;  /* 0x00000001ff9f7803 */ /* 0x000fc80000000000 */
[----:B------:R-:W-:Y:S05]  /*5670*/  BRA.U !UP0, `(.L_x_94) ;  /* 0x00000001083c7547 */ /* 0x000fea000b800000 */
[----:B------:R-:W-:-:S04]  /*5680*/  ISETP.NE.U32.AND P0, PT, R2, RZ, PT ;  /* 0x000000ff0200720c */ /* 0x000fc80003f05070 */
[----:B------:R-:W-:-:S13]  /*5690*/  ISETP.NE.AND.EX P0, PT, R3, RZ, PT, P0 ;  /* 0x000000ff0300720c */ /* 0x000fda0003f05300 */
[----:B-----5:R-:W-:-:S04]  /*56a0*/  @!P0 FSETP.EQ.AND P1, PT, R91, RZ, PT ;  /* 0x000000ff5b00820b */ /* 0x020fc80003f22000 */
[----:B------:R-:W-:Y:S01]  /*56b0*/  P2R R159, PR, RZ, 0x2 ;  /* 0x00000002ff9f7803 */ /* 0x000fe20000000000 */
[----:B------:R-:W-:Y:S08]  /*56c0*/  @!P0 BRA `(.L_x_94) ;  /* 0x0000000000288947 */ /* 0x000ff00003800000 */
[----:B------:R-:W2:Y:S01]  /*56d0*/  LDCU.64 UR4, c[0x0][0x888] ;  /* 0x00011100ff0477ac */ /* 0x000ea20008000a00 */
[----:B------:R-:W-:Y:S02]  /*56e0*/  LOP3.LUT P1, RZ, R133, 0xff, RZ, 0xc0, !PT ;  /* 0x000000ff85ff7812 */ /* 0x000fe4000782c0ff */
[----:B------:R-:W-:-:S04]  /*56f0*/  FSETP.NEU.AND P0, PT, R91, RZ, PT ;  /* 0x000000ff5b00720b */ /* 0x000fc80003f0d000 */
[----:B------:R-:W-:Y:S02]  /*5700*/  SEL R0, RZ, 0xffffffff, P0 ;  /* 0xffffffffff007807 */ /* 0x000fe40000000000 */
[----:B--2---:R-:W-:-:S04]  /*5710*/  ISETP.NE.U32.AND P2, PT, RZ, UR4, PT ;  /* 0x00000004ff007c0c */ /* 0x004fc8000bf45070 */
[----:B------:R-:W-:-:S04]  /*5720*/  ISETP.NE.AND.EX P2, PT, RZ, UR5, PT, P2 ;  /* 0x00000005ff007c0c */ /* 0x000fc8000bf45320 */
[----:B------:R-:W-:-:S04]  /*5730*/  @!P1 SEL R0, RZ, 0xffffffff, P2 ;  /* 0xffffffffff009807 */ /* 0x000fc80001000000 */
[----:B------:R-:W-:-:S04]  /*5740*/  LOP3.LUT R0, R0, 0x1, RZ, 0xc0, !PT ;  /* 0x0000000100007812 */ /* 0x000fc800078ec0ff */
[----:B------:R-:W-:-:S04]  /*5750*/  ISETP.EQ.U32.AND P0, PT, R0, 0x1, PT ;  /* 0x000000010000780c */ /* 0x000fc80003f02070 */
[----:B------:R-:W-:-:S09]  /*5760*/  P2R R159, PR, RZ, 0x1 ;  /* 0x00000001ff9f7803 */ /* 0x000fd20000000000 */
.L_x_94:
[----:B------:R-:W-:Y:S01]  /*5770*/  ISETP.NE.AND P5, PT, R159, RZ, PT ;  /* 0x000000ff9f00720c */ /* 0x000fe20003fa5270 */
[----:B------:R-:W-:Y:S01]  /*5780*/  IMAD.MOV.U32 R143, RZ, RZ, 0x1 ;  /* 0x00000001ff8f7424 */ /* 0x000fe200078e00ff */
[----:B------:R-:W-:Y:S01]  /*5790*/  LEA R3, R69, UR41, 0x3 ;  /* 0x0000002945037c11 */ /* 0x000fe2000f8e18ff */
[----:B------:R-:W-:Y:S01]  /*57a0*/  IMAD.SHL.U32 R136, R23, 0x80, RZ ;  /* 0x0000008017887824 */ /* 0x000fe200078e00ff */
[----:B------:R-:W-:Y:S01]  /*57b0*/  SHF.L.U32 R0, R150, 0x1f, RZ ;  /* 0x0000001f96007819 */ /* 0x000fe200000006ff */
[----:B------:R-:W-:Y:S01]  /*57c0*/  IMAD.SHL.U32 R135, R22, 0x80, RZ ;  /* 0x0000008016877824 */ /* 0x000fe200078e00ff */
[----:B-----5:R-:W-:Y:S01]  /*57d0*/  FSETP.NEU.AND P3, PT, R91, RZ, PT ;  /* 0x000000ff5b00720b */ /* 0x020fe20003f6d000 */
[----:B------:R-:W-:Y:S01]  /*57e0*/  IMAD R67, R69, 0x80, R70 ;  /* 0x0000008045437824 */ /* 0x000fe200078e0246 */
[----:B------:R-:W-:Y:S01]  /*57f0*/  CS2R R130, SRZ ;  /* 0x0000000000827805 */ /* 0x000fe2000001ff00 */
[----:B------:R-:W-:Y:S01]  /*5800*/  IMAD.MOV.U32 R68, RZ, RZ, RZ ;  /* 0x000000ffff447224 */ /* 0x000fe200078e00ff */
[----:B------:R-:W-:Y:S01]  /*5810*/  CS2R R128, SRZ ;  /* 0x0000000000807805 */ /* 0x000fe2000001ff00 */
[----:B------:R-:W-:Y:S01]  /*5820*/  IMAD.U32 R142, RZ, RZ, UR42 ;  /* 0x0000002aff8e7e24 */ /* 0x000fe2000f8e00ff */
[----:B------:R-:W-:Y:S01]  /*5830*/  CS2R R126, SRZ ;  /* 0x00000000007e7805 */ /* 0x000fe2000001ff00 */
[----:B------:R-:W-:Y:S01]  /*5840*/  VOTEU.ALL UP0, P5 ;  /* 0x0000000000ff7886 */ /* 0x000fe20002800000 */
[----:B------:R-:W-:Y:S01]  /*5850*/  @!P5 SHF.L.U32 R2, R144, 0x1f, RZ ;  /* 0x0000001f9002d819 */ /* 0x000fe200000006ff */
[----:B------:R-:W-:Y:S01]  /*5860*/  IMAD.U32 R141, RZ, RZ, UR43 ;  /* 0x0000002bff8d7e24 */ /* 0x000fe2000f8e00ff */
[----:B------:R-:W-:-:S02]  /*5870*/  CS2R R124, SRZ ;  /* 0x00000000007c7805 */ /* 0x000fc4000001ff00 */
[----:B------:R-:W-:Y:S01]  /*5880*/  CS2R R122, SRZ ;  /* 0x00000000007a7805 */ /* 0x000fe2000001ff00 */
[----:B------:R-:W-:Y:S01]  /*5890*/  @!UP0 ULEA UR4, UR43, UR41, 0x3 ;  /* 0x000000292b048291 */ /* 0x000fe2000f8e18ff */
[----:B------:R-:W-:Y:S02]  /*58a0*/  CS2R R120, SRZ ;  /* 0x0000000000787805 */ /* 0x000fe4000001ff00 */
[----:B------:R-:W-:Y:S02]  /*58b0*/  CS2R R118, SRZ ;  /* 0x0000000000767805 */ /* 0x000fe4000001ff00 */
[----:B------:R-:W-:-:S04]  /*58c0*/  CS2R R116, SRZ ;  /* 0x0000000000747805 */ /* 0x000fc8000001ff00 */
[----:B------:R2:W3:Y:S02]  /*58d0*/  @!P5 SYNCS.PHASECHK.TRANS64.TRYWAIT P1, [UR4+0x60], R2 ;  /* 0x00006002ff00d5a7 */ /* 0x0004e40008021104 */
[----:B------:R-:W4:Y:S01]  /*58e0*/  LDCU.64 UR4, c[0x0][0x888] ;  /* 0x00011100ff0477ac */ /* 0x000f220008000a00 */
[----:B------:R1:W3:Y:S01]  /*58f0*/  SYNCS.PHASECHK.TRANS64.TRYWAIT P0, [R3+URZ+0xd0], R0 ;  /* 0x0000d000030075a7 */ /* 0x0002e200080011ff */
[----:B----4-:R-:W-:-:S04]  /*5900*/  ISETP.NE.U32.AND P2, PT, RZ, UR4, PT ;  /* 0x00000004ff007c0c */ /* 0x010fc8000bf45070 */
[----:B------:R-:W-:-:S04]  /*5910*/  ISETP.NE.AND.EX P2, PT, RZ, UR5, PT, P2 ;  /* 0x00000005ff007c0c */ /* 0x000fc8000bf45320 */
[----:B--2---:R-:W-:Y:S02]  /*5920*/  SEL R2, RZ, 0xffffffff, P2 ;  /* 0xffffffffff027807 */ /* 0x004fe40001000000 */
[----:B------:R-:W-:Y:S02]  /*5930*/  LOP3.LUT P2, R134, R133, 0xff, RZ, 0xc0, !PT ;  /* 0x000000ff85867812 */ /* 0x000fe4000784c0ff */
[----:B-1----:R-:W-:-:S04]  /*5940*/  SEL R0, RZ, 0xffffffff, P3 ;  /* 0xffffffffff007807 */ /* 0x002fc80001800000 */
[----:B------:R-:W-:-:S04]  /*5950*/  @P4 SEL R0, R2, R0, !P2 ;  /* 0x0000000002004207 */ /* 0x000fc80005000000 */
[----:B------:R-:W-:-:S04]  /*5960*/  LOP3.LUT R0, R0, 0x1, RZ, 0xc0, !PT ;  /* 0x0000000100007812 */ /* 0x000fc800078ec0ff */
[----:B------:R-:W-:-:S04]  /*5970*/  ISETP.NE.U32.AND P2, PT, R0, 0x1, PT ;  /* 0x000000010000780c */ /* 0x000fc80003f45070 */
[----:B------:R-:W-:Y:S02]  /*5980*/  P2R R157, PR, RZ, 0x4 ;  /* 0x00000004ff9d7803 */ /* 0x000fe40000000000 */
[----:B---3--:R-:W-:Y:S02]  /*5990*/  @!P5 SEL R143, RZ, 0x1, !P1 ;  /* 0x00000001ff8fd807 */ /* 0x008fe40004800000 */
[----:B------:R-:W-:-:S07]  /*59a0*/  SEL R137, RZ, 0x1, !P0 ;  /* 0x00000001ff897807 */ /* 0x000fce0004000000 */
.L_x_207:
[----:B------:R-:W-:Y:S01]  /*59b0*/  ISETP.NE.AND P0, PT, R159, RZ, PT ;  /* 0x000000ff9f00720c */ /* 0x000fe20003f05270 */
[----:B------:R-:W-:Y:S05]  /*59c0*/  YIELD ;  /* 0x0000000000007946 */ /* 0x000fea0003800000 */
[----:B------:R-:W-:Y:S07]  /*59d0*/  BSSY B1, `(.L_x_95) ;  /* 0x000001a000017945 */ /* 0x000fee0003800000 */
[----:B------:R-:W-:Y:S05]  /*59e0*/  @P0 BRA `(.L_x_96) ;  /* 0x0000000000600947 */ /* 0x000fea0003800000 */
[----:B------:R-:W-:Y:S01]  /*59f0*/  ISETP.NE.AND P1, PT, R157, RZ, PT ;  /* 0x000000ff9d00720c */ /* 0x000fe20003f25270 */
[----:B------:R-:W-:Y:S01]  /*5a00*/  BSSY B0, `(.L_x_97) ;  /* 0x000000b000007945 */ /* 0x000fe20003800000 */
[----:B------:R-:W-:Y:S11]  /*5a10*/  ISETP.NE.AND P0, PT, R143, RZ, PT ;  /* 0x000000ff8f00720c */ /* 0x000ff60003f05270 */
[----:B------:R-:W-:Y:S05]  /*5a20*/  @P1 LEA R6, R141, R152, 0xd ;  /* 0x000000988d061211 */ /* 0x000fea00078e68ff */
[--C-:B------:R-:W-:Y:S02]  /*5a30*/  @P1 IMAD R5, R154, -0x10, R6.reuse ;  /* 0xfffffff09a051824 */ /* 0x100fe400078e0206 */
[----:B------:R-:W-:Y:S03]  /*5a40*/  @P1 IMAD R4, R153, -0x10, R6 ;  /* 0xfffffff099041824 */ /* 0x000fe600078e0206 */
[----:B------:R-:W-:Y:S01]  /*5a50*/  @P1 LEA R3, R151, R5, 0x4 ;  /* 0x0000000597031211 */ /* 0x000fe200078e20ff */
[----:B------:R-:W-:Y:S06]  /*5a60*/  @P0 BRA `(.L_x_98) ;  /* 0x0000000000100947 */ /* 0x000fec0003800000 */
[----:B------:R-:W-:Y:S02]  /*5a70*/  LEA R2, R141, UR41, 0x3 ;  /* 0x000000298d027c11 */ /* 0x000fe4000f8e18ff */
[----:B------:R-:W-:Y:S04]  /*5a80*/  SHF.L.U32 R0, R144, 0x1f, RZ ;  /* 0x0000001f90007819 */ /* 0x000fe800000006ff */
[----:B------:R-:W1:Y:S02]  /*5a90*/  SYNCS.PHASECHK.TRANS64.TRYWAIT P0, [R2+URZ+0x60], R0 ;  /* 0x00006000020075a7 */ /* 0x000e6400080011ff */
[----:B-1----:R-:W-:Y:S05]  /*5aa0*/  @!P0 BRA `(.L_x_99) ;  /* 0x0000004c00808947 */ /* 0x002fea0003800000 */
.L_x_98:
[----:B------:R-:W-:Y:S05]  /*5ab0*/  BSYNC B0 ;  /* 0x0000000000007941 */ /* 0x000fea0003800000 */
.L_x_97:
[----:B------:R-:W-:Y:S01]  /*5ac0*/  ISETP.NE.AND P0, PT, R157, RZ, PT ;  /* 0x000000ff9d00720c */ /* 0x000fe20003f05270 */
[----:B------:R-:W-:Y:S11]  /*5ad0*/  VIADD R141, R141, 0x1 ;  /* 0x000000018d8d7836 */ /* 0x000ff60000000000 */
[----:B------:R-:W-:Y:S01]  /*5ae0*/  @!UPT UIADD3 URZ, UPT, UPT, URZ, URZ, URZ ;  /* 0x000000fffffff290 */ /* 0x000fe2000fffe0ff */
[----:B------:R2:W3:Y:S04]  /*5af0*/  @P0 LDS.128 R116, [R6] ;  /* 0x0000000006740984 */ /* 0x0004e80000000c00 */
[----:B------:R2:W4:Y:S04]  /*5b00*/  @P0 LDS.128 R124, [R4+0x20] ;  /* 0x00002000047c0984 */ /* 0x0005280000000c00 */
[----:B------:R2:W2:Y:S04]  /*5b10*/  @P0 LDS.128 R120, [R5+0x10] ;  /* 0x0000100005780984 */ /* 0x0004a80000000c00 */
[----:B------:R2:W2:Y:S01]  /*5b20*/  @P0 LDS.128 R128, [R3+0x10] ;  /* 0x0000100003800984 */ /* 0x0004a20000000c00 */
[C---:B------:R-:W-:Y:S04]  /*5b30*/  ISETP.NE.AND P0, PT, R141.reuse, 0x4, PT ;  /* 0x000000048d00780c */ /* 0x040fe80003f05270 */
[----:B-1----:R-:W-:Y:S02]  /*5b40*/  SEL R0, RZ, 0x1, P0 ;  /* 0x00000001ff007807 */ /* 0x002fe40000000000 */
[----:B------:R-:W-:Y:S02]  /*5b50*/  SEL R141, R141, RZ, P0 ;  /* 0x000000ff8d8d7207 */ /* 0x000fe40000000000 */
[----:B------:R-:W-:Y:S02]  /*5b60*/  LOP3.LUT R144, R144, R0, RZ, 0x3c, !PT ;  /* 0x0000000090907212 */ /* 0x000fe400078e3cff */
.L_x_96:
[----:B------:R-:W-:Y:S05]  /*5b70*/  BSYNC B1 ;  /* 0x0000000000017941 */ /* 0x000fea0003800000 */
.L_x_95:
[C---:B------:R-:W-:Y:S01]  /*5b80*/  LOP3.LUT P1, RZ, R68.reuse, R137, RZ, 0xfc, !PT ;  /* 0x0000008944ff7212 */ /* 0x040fe2000782fcff */
[----:B------:R-:W-:Y:S01]  /*5b90*/  IMAD.SHL.U32 R66, R68, 0x20, RZ ;  /* 0x0000002044427824 */ /* 0x000fe200078e00ff */
[----:B------:R-:W-:Y:S01]  /*5ba0*/  LEA R112, R69, UR41, 0x3 ;  /* 0x0000002945707c11 */ /* 0x000fe2000f8e18ff */
[----:B------:R-:W-:Y:S02]  /*5bb0*/  BSSY B0, `(.L_x_100) ;  /* 0x0000009000007945 */ /* 0x000fe40003800000 */
[----:B------:R-:W-:Y:S05]  /*5bc0*/  IMAD.IADD R2, R67, 0x1, R66 ;  /* 0x0000000143027824 */ /* 0x000fea00078e0242 */
[----:B------:R-:W-:Y:S04]  /*5bd0*/  SHF.R.U32.HI R0, RZ, 0x15, R2 ;  /* 0x00000015ff007819 */ /* 0x000fe80000011602 */
[----:B------:R-:W-:Y:S01]  /*5be0*/  LOP3.LUT P0, RZ, R0, 0x3, R156, 0x48, !PT ;  /* 0x0000000300ff7812 */ /* 0x000fe2000780489c */
[----:B------:R-:W-:Y:S01]  /*5bf0*/  @!UPT UIADD3 URZ, UPT, UPT, URZ, URZ, URZ ;  /* 0x000000fffffff290 */ /* 0x000fe2000fffe0ff */
[----:B------:R-:W-:Y:S11]  /*5c00*/  @P1 BRA `(.L_x_101) ;  /* 0x00000000000c1947 */ /* 0x000ff60003800000 */
[----:B------:R-:W-:Y:S04]  /*5c10*/  SHF.L.U32 R0, R150, 0x1f, RZ ;  /* 0x0000001f96007819 */ /* 0x000fe800000006ff */
[----:B------:R-:W1:Y:S02]  /*5c20*/  SYNCS.PHASECHK.TRANS64.TRYWAIT P1, [R112+URZ+0xd0], R0 ;  /* 0x0000d000700075a7 */ /* 0x000e6400080211ff */
[----:B-1----:R-:W-:Y:S05]  /*5c30*/  @!P1 BRA `(.L_x_102) ;  /* 0x0000004c00309947 */ /* 0x002fea0003800000 */
.L_x_101:
[----:B------:R-:W-:Y:S05]  /*5c40*/  BSYNC B0 ;  /* 0x0000000000007941 */ /* 0x000fea0003800000 */
.L_x_100:
[----:B------:R-:W-:Y:S05]  /*5c50*/  @!P0 BRA `(.L_x_103) ;  /* 0x0000000000408947 */ /* 0x000fea0003800000 */
[----:B------:R-:W2:Y:S01]  /*5c60*/  LDCU.64 UR8, c[0x4][0x70] ;  /* 0x01000e00ff0877ac */ /* 0x000ea20008000a00 */
[----:B------:R-:W-:Y:S01]  /*5c70*/  MOV R15, 0x0 ;  /* 0x00000000000f7802 */ /* 0x000fe20000000f00 */
[----:B------:R-:W-:Y:S02]  /*5c80*/  HFMA2 R12, -RZ, RZ, 0, 5.9604644775390625e-08 ;  /* 0x00000001ff0c7431 */ /* 0x000fe400000001ff */
[----:B------:R-:W-:Y:S02]  /*5c90*/  IMAD.MOV.U32 R8, RZ, RZ, 0x192 ;  /* 0x00000192ff087424 */ /* 0x000fe400078e00ff */
[----:B------:R-:W-:Y:S01]  /*5ca0*/  IMAD.MOV.U32 R13, RZ, RZ, RZ ;  /* 0x000000ffff0d7224 */ /* 0x000fe200078e00ff */
[----:B------:R-:W1:Y:S01]  /*5cb0*/  LDCU.64 UR6, c[0x4][0x78] ;  /* 0x01000f00ff0677ac */ /* 0x000e620008000a00 */
[----:B------:R-:W3:Y:S01]  /*5cc0*/  LDC.64 R14, c[0x4][R15] ;  /* 0x010000000f0e7b82 */ /* 0x000ee20000000a00 */
[----:B------:R-:W5:Y:S01]  /*5cd0*/  LDCU.64 UR4, c[0x4][0x10] ;  /* 0x01000200ff0477ac */ /* 0x000f620008000a00 */
[----:B--2---:R-:W-:Y:S01]  /*5ce0*/  MOV R5, UR9 ;  /* 0x0000000900057c02 */ /* 0x004fe20008000f00 */
[----:B------:R-:W-:Y:S01]  /*5cf0*/  IMAD.U32 R4, RZ, RZ, UR8 ;  /* 0x00000008ff047e24 */ /* 0x000fe2000f8e00ff */
[----:B-1----:R-:W-:Y:S01]  /*5d00*/  MOV R7, UR7 ;  /* 0x0000000700077c02 */ /* 0x002fe20008000f00 */
[----:B------:R-:W-:Y:S01]  /*5d10*/  IMAD.U32 R6, RZ, RZ, UR6 ;  /* 0x00000006ff067e24 */ /* 0x000fe2000f8e00ff */
[----:B-----5:R-:W-:Y:S01]  /*5d20*/  MOV R11, UR5 ;  /* 0x00000005000b7c02 */ /* 0x020fe20008000f00 */
[----:B------:R-:W-:Y:S02]  /*5d30*/  IMAD.U32 R10, RZ, RZ, UR4 ;  /* 0x00000004ff0a7e24 */ /* 0x000fe4000f8e00ff */
[----:B------:R-:W-:Y:S07]  /*5d40*/  LEPC R20, `(.L_x_103) ;  /* 0x000000001014794e */ /* 0x000fee0000000000 */
[----:B---34-:R-:W-:Y:S05]  /*5d50*/  CALL.ABS.NOINC R14 ;  /* 0x000000000e007343 */ /* 0x018fea0003c00000 */
.L_x_103:
[----:B------:R-:W-:Y:S05]  /*5d60*/  WARPSYNC.ALL ;  /* 0x0000000000007948 */ /* 0x000fea0003800000 */
[----:B------:R-:W-:Y:S01]  /*5d70*/  R2UR UR4, R2 ;  /* 0x00000000020472ca */ /* 0x000fe200000e0000 */
[--C-:B---3--:R-:W-:Y:S02]  /*5d80*/  HADD2.F32 R36, -RZ, R116.reuse.H0_H0 ;  /* 0x20000074ff247230 */ /* 0x108fe40000004100 */
[----:B------:R-:W-:Y:S02]  /*5d90*/  HFMA2 R53, -RZ, RZ, 3.7421875, 0 ;  /* 0x437c0000ff357431 */ /* 0x000fe400000001ff */
[----:B------:R-:W-:Y:S01]  /*5da0*/  HADD2.F32 R37, -RZ, R116.H1_H1 ;  /* 0x30000074ff257230 */ /* 0x000fe20000004100 */
[----:B------:R-:W-:Y:S01]  /*5db0*/  MOV R87, 0x3bbb989d ;  /* 0x3bbb989d00577802 */ /* 0x000fe20000000f00 */
[--C-:B------:R-:W-:Y:S01]  /*5dc0*/  HADD2.F32 R38, -RZ, R117.reuse.H0_H0 ;  /* 0x20000075ff267230 */ /* 0x100fe20000004100 */
[----:B------:R-:W-:Y:S01]  /*5dd0*/  ISETP.NE.AND P1, PT, R68, 0x3, PT ;  /* 0x000000034400780c */ /* 0x000fe20003f25270 */
[----:B------:R-:W-:Y:S04]  /*5de0*/  BSSY.RECONVERGENT B1, `(.L_x_104) ;  /* 0x0000176000017945 */ /* 0x000fe80003800200 */
[----:B--2---:R-:W1:Y:S08]  /*5df0*/  LDTM.x32 R4, tmem[UR4] ;  /* 0x00000004000479ee */ /* 0x004e7000082c0000 */
[----:B------:R-:W-:Y:S01]  /*5e00*/  @!P1 NOP ;  /* 0x0000000000009918 */ /* 0x000fe20000000000 */
[C---:B-1----:R-:W-:Y:S01]  /*5e10*/  FMUL R0, R71.reuse, R4 ;  /* 0x0000000447007220 */ /* 0x042fe20000400000 */
[C---:B------:R-:W-:Y:S01]  /*5e20*/  FMUL R4, R71.reuse, R8 ;  /* 0x0000000847047220 */ /* 0x040fe20000400000 */
        /* <DEDUP_REMOVED lines=16> */
[----:B------:R-:W-:Y:S02]  /*5f30*/  HADD2.F32 R32, -RZ, R117.H1_H1 ;  /* 0x30000075ff207230 */ /* 0x000fe40000004100 */
[C---:B------:R-:W-:Y:S01]  /*5f40*/  FMUL R25, R71.reuse, R29 ;  /* 0x0000001d47197220 */ /* 0x040fe20000400000 */
[C---:B------:R-:W-:Y:S01]  /*5f50*/  FMUL R18, R71.reuse, R22 ;  /* 0x0000001647127220 */ /* 0x040fe20000400000 */
[C---:B------:R-:W-:Y:S01]  /*5f60*/  FMUL R7, R71.reuse, R7 ;  /* 0x0000000747077220 */ /* 0x040fe20000400000 */
[----:B------:R-:W-:Y:S01]  /*5f70*/  FMUL R29, R71, R33 ;  /* 0x00000021471d7220 */ /* 0x000fe20000400000 */
[----:B------:R-:W-:Y:S01]  /*5f80*/  FFMA R0, R91, R36, R0 ;  /* 0x000000245b007223 */ /* 0x000fe20000000000 */
[--C-:B------:R-:W-:Y:S02]  /*5f90*/  HADD2.F32 R33, -RZ, R118.reuse.H0_H0 ;  /* 0x20000076ff217230 */ /* 0x100fe40000004100 */
[C---:B------:R-:W-:Y:S01]  /*5fa0*/  FMUL R22, R71.reuse, R26 ;  /* 0x0000001a47167220 */ /* 0x040fe20000400000 */
[----:B------:R-:W-:Y:S01]  /*5fb0*/  FMUL R26, R71, R30 ;  /* 0x0000001e471a7220 */ /* 0x000fe20000400000 */
[----:B------:R-:W-:Y:S01]  /*5fc0*/  FFMA R2, R91, R37, R2 ;  /* 0x000000255b027223 */ /* 0x000fe20000000002 */
[----:B------:R-:W-:Y:S01]  /*5fd0*/  FMUL R30, R71, R34 ;  /* 0x00000022471e7220 */ /* 0x000fe20000400000 */
[C---:B------:R-:W-:Y:S01]  /*5fe0*/  FFMA R3, R91.reuse, R38, R3 ;  /* 0x000000265b037223 */ /* 0x040fe20000000003 */
[----:B------:R-:W-:Y:S02]  /*5ff0*/  HADD2.F32 R34, -RZ, R118.H1_H1 ;  /* 0x30000076ff227230 */ /* 0x000fe40000004100 */
[C---:B------:R-:W-:Y:S01]  /*6000*/  FFMA R7, R91.reuse, R32, R7 ;  /* 0x000000205b077223 */ /* 0x040fe20000000007 */
[--C-:B------:R-:W-:Y:S02]  /*6010*/  HADD2.F32 R32, -RZ, R119.reuse.H0_H0 ;  /* 0x20000077ff207230 */ /* 0x100fe40000004100 */
[----:B------:R-:W-:Y:S01]  /*6020*/  FFMA R4, R91, R33, R4 ;  /* 0x000000215b047223 */ /* 0x000fe20000000004 */
[----:B------:R-:W-:Y:S02]  /*6030*/  HADD2.F32 R36, -RZ, R119.H1_H1 ;  /* 0x30000077ff247230 */ /* 0x000fe40000004100 */
[----:B------:R-:W-:Y:S01]  /*6040*/  FMUL R11, R71, R11 ;  /* 0x0000000b470b7220 */ /* 0x000fe20000400000 */
[--C-:B------:R-:W-:Y:S02]  /*6050*/  HADD2.F32 R33, -RZ, R120.reuse.H0_H0 ;  /* 0x20000078ff217230 */ /* 0x100fe40000004100 */
[C---:B------:R-:W-:Y:S01]  /*6060*/  FFMA R5, R91.reuse, R34, R5 ;  /* 0x000000225b057223 */ /* 0x040fe20000000005 */
        /* <DEDUP_REMOVED lines=9> */
[----:B------:R-:W-:Y:S02]  /*6100*/  HADD2.F32 R32, -RZ, R122.H1_H1 ;  /* 0x3000007aff207230 */ /* 0x000fe40000004100 */
[C---:B------:R-:W-:Y:S01]  /*6110*/  FFMA R10, R91.reuse, R34, R10 ;  /* 0x000000225b0a7223 */ /* 0x040fe2000000000a */
[C---:B------:R-:W-:Y:S01]  /*6120*/  FFMA R15, R91.reuse, R33, R15 ;  /* 0x000000215b0f7223 */ /* 0x040fe2000000000f */
[--C-:B------:R-:W-:Y:S02]  /*6130*/  HADD2.F32 R33, -RZ, R123.reuse.H0_H0 ;  /* 0x2000007bff217230 */ /* 0x100fe40000004100 */
[C---:B------:R-:W-:Y:S01]  /*6140*/  FFMA R12, R91.reuse, R36, R12 ;  /* 0x000000245b0c7223 */ /* 0x040fe2000000000c */
[----:B------:R-:W-:Y:S02]  /*6150*/  HADD2.F32 R34, -RZ, R123.H1_H1 ;  /* 0x3000007bff227230 */ /* 0x000fe40000004100 */
[----:B------:R-:W-:Y:S01]  /*6160*/  FFMA R13, R91, R32, R13 ;  /* 0x000000205b0d7223 */ /* 0x000fe2000000000d */
[--C-:B----4-:R-:W-:Y:S02]  /*6170*/  HADD2.F32 R32, -RZ, R124.reuse.H0_H0 ;  /* 0x2000007cff207230 */ /* 0x110fe40000004100 */
[----:B------:R-:W-:Y:S01]  /*6180*/  FMUL R19, R71, R19 ;  /* 0x0000001347137220 */ /* 0x000fe20000400000 */
[----:B------:R-:W-:Y:S02]  /*6190*/  HADD2.F32 R36, -RZ, R124.H1_H1 ;  /* 0x3000007cff247230 */ /* 0x000fe40000004100 */
[C---:B------:R-:W-:Y:S01]  /*61a0*/  FFMA R14, R91.reuse, R33, R14 ;  /* 0x000000215b0e7223 */ /* 0x040fe2000000000e */
[--C-:B------:R-:W-:Y:S02]  /*61b0*/  HADD2.F32 R33, -RZ, R125.reuse.H0_H0 ;  /* 0x2000007dff217230 */ /* 0x100fe40000004100 */
[C---:B------:R-:W-:Y:S01]  /*61c0*/  FFMA R19, R91.reuse, R34, R19 ;  /* 0x000000225b137223 */ /* 0x040fe20000000013 */
[C---:B------:R-:W-:Y:S01]  /*61d0*/  FFMA R16, R91.reuse, R32, R16 ;  /* 0x000000205b107223 */ /* 0x040fe20000000010 */
[C---:B------:R-:W-:Y:S01]  /*61e0*/  FFMA R17, R91.reuse, R36, R17 ;  /* 0x000000245b117223 */ /* 0x040fe20000000011 */
[----:B------:R-:W-:Y:S02]  /*61f0*/  HADD2.F32 R32, -RZ, R125.H1_H1 ;  /* 0x3000007dff207230 */ /* 0x000fe40000004100 */
[----:B------:R-:W-:Y:S01]  /*6200*/  FFMA R18, R91, R33, R18 ;  /* 0x000000215b127223 */ /* 0x000fe20000000012 */
[--C-:B------:R-:W-:Y:S02]  /*6210*/  HADD2.F32 R34, -RZ, R126.reuse.H0_H0 ;  /* 0x2000007eff227230 */ /* 0x100fe40000004100 */
[C---:B------:R-:W-:Y:S01]  /*6220*/  FMUL R23, R71.reuse, R23 ;  /* 0x0000001747177220 */ /* 0x040fe20000400000 */
        /* <DEDUP_REMOVED lines=18> */
[C---:B------:R-:W-:Y:S01]  /*6350*/  FFMA R31, R91.reuse, R36, R31 ;  /* 0x000000245b1f7223 */ /* 0x040fe2000000001f */
[----:B------:R-:W-:Y:S02]  /*6360*/  HADD2.F32 R32, -RZ, R130.H1_H1 ;  /* 0x30000082ff207230 */ /* 0x000fe40000004100 */
[----:B------:R-:W-:Y:S01]  /*6370*/  FFMA R28, R91, R33, R28 ;  /* 0x000000215b1c7223 */ /* 0x000fe2000000001c */
[--C-:B------:R-:W-:Y:S02]  /*6380*/  HADD2.F32 R34, -RZ, R131.reuse.H0_H0 ;  /* 0x20000083ff227230 */ /* 0x100fe40000004100 */
[----:B------:R-:W-:Y:S01]  /*6390*/  FMUL R35, R71, R35 ;  /* 0x0000002347237220 */ /* 0x000fe20000400000 */
[----:B------:R-:W-:Y:S02]  /*63a0*/  HADD2.F32 R33, -RZ, R131.H1_H1 ;  /* 0x30000083ff217230 */ /* 0x000fe40000004100 */
[C---:B------:R-:W-:Y:S01]  /*63b0*/  FFMA R29, R91.reuse, R32, R29 ;  /* 0x000000205b1d7223 */ /* 0x040fe2000000001d */
[C---:B------:R-:W-:Y:S02]  /*63c0*/  FFMA R30, R91.reuse, R34, R30 ;  /* 0x000000225b1e7223 */ /* 0x040fe4000000001e */
[----:B------:R-:W-:Y:S01]  /*63d0*/  FFMA R35, R91, R33, R35 ;  /* 0x000000215b237223 */ /* 0x000fe20000000023 */
[----:B------:R-:W-:Y:S04]  /*63e0*/  FFMA.SAT R32, R0, -R87, 0.5 ;  /* 0x3f00000000207423 */ /* 0x000fe80000002857 */
[----:B------:R-:W-:Y:S04]  /*63f0*/  FFMA.RM R54, R32, R53, 12582913 ;  /* 0x4b40000120367423 */ /* 0x000fe80000004035 */
[----:B------:R-:W-:Y:S04]  /*6400*/  FADD R32, R54, -12583039 ;  /* 0xcb40007f36207421 */ /* 0x000fe80000000000 */
[C---:B------:R-:W-:Y:S04]  /*6410*/  FFMA R32, R0.reuse, -1.4426950216293334961, -R32 ;  /* 0xbfb8aa3b00207823 */ /* 0x040fe80000000820 */
[----:B------:R-:W-:Y:S01]  /*6420*/  FFMA R32, R0, -1.925963033500011079e-08, R32 ;  /* 0xb2a5706000207823 */ /* 0x000fe20000000020 */
[C---:B------:R-:W-:Y:S03]  /*6430*/  FFMA.SAT R33, R2.reuse, -R87, 0.5 ;  /* 0x3f00000002217423 */ /* 0x040fe60000002857 */
[----:B------:R-:W1:Y:S01]  /*6440*/  MUFU.EX2 R88, R32 ;  /* 0x0000002000587308 */ /* 0x000e620000000800 */
[----:B------:R-:W-:Y:S04]  /*6450*/  FFMA.RM R55, R33, R53, 12582913 ;  /* 0x4b40000121377423 */ /* 0x000fe80000004035 */
[----:B------:R-:W-:Y:S04]  /*6460*/  FADD R33, R55, -12583039 ;  /* 0xcb40007f37217421 */ /* 0x000fe80000000000 */
[C---:B------:R-:W-:Y:S04]  /*6470*/  FFMA R33, R2.reuse, -1.4426950216293334961, -R33 ;  /* 0xbfb8aa3b02217823 */ /* 0x040fe80000000821 */
[----:B------:R-:W-:Y:S01]  /*6480*/  FFMA R33, R2, -1.925963033500011079e-08, R33 ;  /* 0xb2a5706002217823 */ /* 0x000fe20000000021 */
[C---:B------:R-:W-:Y:S03]  /*6490*/  FFMA.SAT R34, R3.reuse, -R87, 0.5 ;  /* 0x3f00000003227423 */ /* 0x040fe60000002857 */
[----:B------:R-:W2:Y:S01]  /*64a0*/  MUFU.EX2 R90, R33 ;  /* 0x00000021005a7308 */ /* 0x000ea20000000800 */
[----:B------:R-:W-:Y:S04]  /*64b0*/  FFMA.RM R56, R34, R53, 12582913 ;  /* 0x4b40000122387423 */ /* 0x000fe80000004035 */
[----:B------:R-:W-:Y:S04]  /*64c0*/  FADD R34, R56, -12583039 ;  /* 0xcb40007f38227421 */ /* 0x000fe80000000000 */
[C---:B------:R-:W-:Y:S04]  /*64d0*/  FFMA R34, R3.reuse, -1.4426950216293334961, -R34 ;  /* 0xbfb8aa3b03227823 */ /* 0x040fe80000000822 */
[----:B------:R-:W-:Y:S01]  /*64e0*/  FFMA R34, R3, -1.925963033500011079e-08, R34 ;  /* 0xb2a5706003227823 */ /* 0x000fe20000000022 */
[----:B------:R-:W-:Y:S03]  /*64f0*/  FFMA.SAT R36, R7, -R87, 0.5 ;  /* 0x3f00000007247423 */ /* 0x000fe60000002857 */
[----:B------:R-:W3:Y:S01]  /*6500*/  MUFU.EX2 R89, R34 ;  /* 0x0000002200597308 */ /* 0x000ee20000000800 */
[----:B------:R-:W-:Y:S04]  /*6510*/  FFMA.RM R57, R36, R53, 12582913 ;  /* 0x4b40000124397423 */ /* 0x000fe80000004035 */
[----:B------:R-:W-:Y:S04]  /*6520*/  FADD R36, R57, -12583039 ;  /* 0xcb40007f39247421 */ /* 0x000fe80000000000 */
[C---:B------:R-:W-:Y:S04]  /*6530*/  FFMA R36, R7.reuse, -1.4426950216293334961, -R36 ;  /* 0xbfb8aa3b07247823 */ /* 0x040fe80000000824 */
[----:B------:R-:W-:Y:S01]  /*6540*/  FFMA R36, R7, -1.925963033500011079e-08, R36 ;  /* 0xb2a5706007247823 */ /* 0x000fe20000000024 */
[----:B------:R-:W-:Y:S03]  /*6550*/  FFMA.SAT R37, R4, -R87, 0.5 ;  /* 0x3f00000004257423 */ /* 0x000fe60000002857 */
[----:B------:R-:W4:Y:S01]  /*6560*/  MUFU.EX2 R92, R36 ;  /* 0x00000024005c7308 */ /* 0x000f220000000800 */
[----:B------:R-:W-:Y:S04]  /*6570*/  FFMA.RM R58, R37, R53, 12582913 ;  /* 0x4b400001253a7423 */ /* 0x000fe80000004035 */
[----:B------:R-:W-:Y:S04]  /*6580*/  FADD R37, R58, -12583039 ;  /* 0xcb40007f3a257421 */ /* 0x000fe80000000000 */
[C---:B------:R-:W-:Y:S04]  /*6590*/  FFMA R37, R4.reuse, -1.4426950216293334961, -R37 ;  /* 0xbfb8aa3b04257823 */ /* 0x040fe80000000825 */
[----:B------:R-:W-:Y:S01]  /*65a0*/  FFMA R37, R4, -1.925963033500011079e-08, R37 ;  /* 0xb2a5706004257823 */ /* 0x000fe20000000025 */
[----:B------:R-:W-:Y:S03]  /*65b0*/  FFMA.SAT R38, R5, -R87, 0.5 ;  /* 0x3f00000005267423 */ /* 0x000fe60000002857 */
[----:B------:R-:W5:Y:S01]  /*65c0*/  MUFU.EX2 R93, R37 ;  /* 0x00000025005d7308 */ /* 0x000f620000000800 */
        /* <DEDUP_REMOVED lines=34> */
[C---:B------:R-:W-:Y:S03]  /*67f0*/  FFMA.SAT R44, R15.reuse, -R87, 0.5 ;  /* 0x3f0000000f2c7423 */ /* 0x040fe60000002857 */
        /* <DEDUP_REMOVED lines=36> */
[----:B------:R1:W5:Y:S01]  /*6a40*/  MUFU.EX2 R105, R49 ;  /* 0x0000003100697308 */ /* 0x0003620000000800 */
[----:B------:R-:W-:Y:S04]  /*6a50*/  FFMA.RM R78, R50, R53, 12582913 ;  /* 0x4b400001324e7423 */ /* 0x000fe80000004035 */
[----:B------:R-:W-:Y:S04]  /*6a60*/  FADD R50, R78, -12583039 ;  /* 0xcb40007f4e327421 */ /* 0x000fe80000000000 */
[C---:B------:R-:W-:Y:S04]  /*6a70*/  FFMA R50, R17.reuse, -1.4426950216293334961, -R50 ;  /* 0xbfb8aa3b11327823 */ /* 0x040fe80000000832 */
[----:B------:R-:W-:Y:S01]  /*6a80*/  FFMA R50, R17, -1.925963033500011079e-08, R50 ;  /* 0xb2a5706011327823 */ /* 0x000fe20000000032 */
[C---:B------:R-:W-:Y:S03]  /*6a90*/  FFMA.SAT R51, R18.reuse, -R87, 0.5 ;  /* 0x3f00000012337423 */ /* 0x040fe60000002857 */
[----:B------:R2:W5:Y:S01]  /*6aa0*/  MUFU.EX2 R106, R50 ;  /* 0x00000032006a7308 */ /* 0x0005620000000800 */
[----:B------:R-:W-:Y:S01]  /*6ab0*/  FFMA.RM R79, R51, R53, 12582913 ;  /* 0x4b400001334f7423 */ /* 0x000fe20000004035 */
[----:B-1----:R-:W-:Y:S03]  /*6ac0*/  MOV R49, UR37 ;  /* 0x0000002500317c02 */ /* 0x002fe60008000f00 */
[----:B------:R-:W-:Y:S04]  /*6ad0*/  FADD R51, R79, -12583039 ;  /* 0xcb40007f4f337421 */ /* 0x000fe80000000000 */
[C---:B------:R-:W-:Y:S04]  /*6ae0*/  FFMA R51, R18.reuse, -1.4426950216293334961, -R51 ;  /* 0xbfb8aa3b12337823 */ /* 0x040fe80000000833 */
[----:B------:R-:W-:Y:S01]  /*6af0*/  FFMA R51, R18, -1.925963033500011079e-08, R51 ;  /* 0xb2a5706012337823 */ /* 0x000fe20000000033 */
[----:B------:R-:W-:Y:S03]  /*6b00*/  FFMA.SAT R52, R23, -R87, 0.5 ;  /* 0x3f00000017347423 */ /* 0x000fe60000002857 */
[----:B------:R1:W5:Y:S01]  /*6b10*/  MUFU.EX2 R107, R51 ;  /* 0x00000033006b7308 */ /* 0x0003620000000800 */
[----:B------:R-:W-:Y:S01]  /*6b20*/  FFMA.RM R80, R52, R53, 12582913 ;  /* 0x4b40000134507423 */ /* 0x000fe20000004035 */
[----:B--2---:R-:W-:Y:S03]  /*6b30*/  @!P1 IADD3 R50, PT, PT, R69, 0x1, RZ ;  /* 0x0000000145329810 */ /* 0x004fe60007ffe0ff */
[----:B------:R-:W-:Y:S01]  /*6b40*/  FADD R52, R80, -12583039 ;  /* 0xcb40007f50347421 */ /* 0x000fe20000000000 */
[C---:B------:R-:W-:Y:S03]  /*6b50*/  @!P1 ISETP.NE.AND P0, PT, R50.reuse, 0x4, PT ;  /* 0x000000043200980c */ /* 0x040fe60003f05270 */
[C---:B------:R-:W-:Y:S01]  /*6b60*/  FFMA R52, R23.reuse, -1.4426950216293334961, -R52 ;  /* 0xbfb8aa3b17347823 */ /* 0x040fe20000000834 */
[----:B------:R-:W-:Y:S03]  /*6b70*/  @!P1 SEL R69, R50, RZ, P0 ;  /* 0x000000ff32459207 */ /* 0x000fe60000000000 */
[----:B------:R-:W-:Y:S01]  /*6b80*/  FFMA R52, R23, -1.925963033500011079e-08, R52 ;  /* 0xb2a5706017347823 */ /* 0x000fe20000000034 */
[----:B------:R-:W-:Y:S03]  /*6b90*/  FFMA.SAT R81, R20, -R87, 0.5 ;  /* 0x3f00000014517423 */ /* 0x000fe60000002857 */
[----:B------:R-:W2:Y:S01]  /*6ba0*/  MUFU.EX2 R108, R52 ;  /* 0x00000034006c7308 */ /* 0x000ea20000000800 */
[----:B------:R-:W-:Y:S01]  /*6bb0*/  FFMA.RM R81, R81, R53, 12582913 ;  /* 0x4b40000151517423 */ /* 0x000fe20000004035 */
[----:B-1----:R-:W-:Y:S03]  /*6bc0*/  @!P1 IADD3 R51, PT, PT, R112, 0xf0, RZ ;  /* 0x000000f070339810 */ /* 0x002fe60007ffe0ff */
[----:B------:R-:W-:Y:S01]  /*6bd0*/  FADD R32, R81, -12583039 ;  /* 0xcb40007f51207421 */ /* 0x000fe20000000000 */
[----:B------:R-:W-:Y:S02]  /*6be0*/  @!P1 PRMT R49, R49, 0x654, R51 ;  /* 0x0000065431319816 */ /* 0x000fe40000000033 */
[----:B------:R-:W-:Y:S01]  /*6bf0*/  SHF.L.U32 R51, R61, 0x17, RZ ;  /* 0x000000173d337819 */ /* 0x000fe200000006ff */
[C---:B------:R-:W-:Y:S01]  /*6c00*/  FFMA R32, R20.reuse, -1.4426950216293334961, -R32 ;  /* 0xbfb8aa3b14207823 */ /* 0x040fe20000000820 */
[----:B------:R1:W-:Y:S03]  /*6c10*/  @!P1 SYNCS.ARRIVE.TRANS64.RED.A1T0 RZ, [R49+URZ], RZ ;  /* 0x000000ff31ff99a7 */ /* 0x0003e600081004ff */
[----:B------:R-:W-:Y:S01]  /*6c20*/  FFMA R32, R20, -1.925963033500011079e-08, R32 ;  /* 0xb2a5706014207823 */ /* 0x000fe20000000020 */
[----:B------:R-:W-:Y:S03]  /*6c30*/  FFMA.SAT R33, R21, -R87, 0.5 ;  /* 0x3f00000015217423 */ /* 0x000fe60000002857 */
[----:B------:R-:W2:Y:S01]  /*6c40*/  MUFU.EX2 R109, R32 ;  /* 0x00000020006d7308 */ /* 0x000ea20000000800 */
[----:B------:R-:W-:Y:S04]  /*6c50*/  FFMA.RM R82, R33, R53, 12582913 ;  /* 0x4b40000121527423 */ /* 0x000fe80000004035 */
[----:B------:R-:W-:Y:S04]  /*6c60*/  FADD R33, R82, -12583039 ;  /* 0xcb40007f52217421 */ /* 0x000fe80000000000 */
[C---:B------:R-:W-:Y:S04]  /*6c70*/  FFMA R33, R21.reuse, -1.4426950216293334961, -R33 ;  /* 0xbfb8aa3b15217823 */ /* 0x040fe80000000821 */
[----:B------:R-:W-:Y:S01]  /*6c80*/  FFMA R33, R21, -1.925963033500011079e-08, R33 ;  /* 0xb2a5706015217823 */ /* 0x000fe20000000021 */
[----:B------:R-:W-:Y:S01]  /*6c90*/  FFMA.SAT R34, R22, -R87, 0.5 ;  /* 0x3f00000016227423 */ /* 0x000fe20000002857 */
[----:B-1----:R-:W-:Y:S02]  /*6ca0*/  @!P1 SEL R49, RZ, 0x1, P0 ;  /* 0x00000001ff319807 */ /* 0x002fe40000000000 */
[----:B------:R-:W1:Y:S01]  /*6cb0*/  MUFU.EX2 R110, R33 ;  /* 0x00000021006e7308 */ /* 0x000e620000000800 */
[----:B------:R-:W-:Y:S01]  /*6cc0*/  FFMA.RM R83, R34, R53, 12582913 ;  /* 0x4b40000122537423 */ /* 0x000fe20000004035 */
[----:B------:R-:W-:Y:S03]  /*6cd0*/  @!P1 LOP3.LUT R150, R150, R49, RZ, 0x3c, !PT ;  /* 0x0000003196969212 */ /* 0x000fe600078e3cff */
[----:B------:R-:W-:Y:S01]  /*6ce0*/  FADD R34, R83, -12583039 ;  /* 0xcb40007f53227421 */ /* 0x000fe20000000000 */
[----:B------:R-:W-:Y:S03]  /*6cf0*/  SHF.L.U32 R49, R57, 0x17, RZ ;  /* 0x0000001739317819 */ /* 0x000fe600000006ff */
[C---:B------:R-:W-:Y:S04]  /*6d00*/  FFMA R34, R22.reuse, -1.4426950216293334961, -R34 ;  /* 0xbfb8aa3b16227823 */ /* 0x040fe80000000822 */
[----:B------:R-:W-:Y:S01]  /*6d10*/  FFMA R34, R22, -1.925963033500011079e-08, R34 ;  /* 0xb2a5706016227823 */ /* 0x000fe20000000022 */
[C---:B------:R-:W-:Y:S03]  /*6d20*/  FFMA.SAT R36, R27.reuse, -R87, 0.5 ;  /* 0x3f0000001b247423 */ /* 0x040fe60000002857 */
[----:B------:R3:W1:Y:S01]  /*6d30*/  MUFU.EX2 R111, R34 ;  /* 0x00000022006f7308 */ /* 0x0006620000000800 */
[----:B------:R-:W-:Y:S04]  /*6d40*/  FFMA.RM R84, R36, R53, 12582913 ;  /* 0x4b40000124547423 */ /* 0x000fe80000004035 */
[----:B------:R-:W-:Y:S04]  /*6d50*/  FADD R36, R84, -12583039 ;  /* 0xcb40007f54247421 */ /* 0x000fe80000000000 */
[C---:B------:R-:W-:Y:S04]  /*6d60*/  FFMA R36, R27.reuse, -1.4426950216293334961, -R36 ;  /* 0xbfb8aa3b1b247823 */ /* 0x040fe80000000824 */
[----:B------:R-:W-:Y:S01]  /*6d70*/  FFMA R36, R27, -1.925963033500011079e-08, R36 ;  /* 0xb2a570601b247823 */ /* 0x000fe20000000024 */
[----:B------:R-:W-:Y:S03]  /*6d80*/  FFMA.SAT R37, R24, -R87, 0.5 ;  /* 0x3f00000018257423 */ /* 0x000fe60000002857 */
[----:B------:R4:W1:Y:S01]  /*6d90*/  MUFU.EX2 R112, R36 ;  /* 0x0000002400707308 */ /* 0x0008620000000800 */
[----:B------:R-:W-:Y:S01]  /*6da0*/  FFMA.RM R85, R37, R53, 12582913 ;  /* 0x4b40000125557423 */ /* 0x000fe20000004035 */
[----:B---3--:R-:W-:Y:S03]  /*6db0*/  SHF.L.U32 R34, R54, 0x17, RZ ;  /* 0x0000001736227819 */ /* 0x008fe600000006ff */
[----:B------:R-:W-:Y:S04]  /*6dc0*/  FADD R37, R85, -12583039 ;  /* 0xcb40007f55257421 */ /* 0x000fe80000000000 */
[C---:B------:R-:W-:Y:S04]  /*6dd0*/  FFMA R37, R24.reuse, -1.4426950216293334961, -R37 ;  /* 0xbfb8aa3b18257823 */ /* 0x040fe80000000825 */
[----:B------:R-:W-:Y:S01]  /*6de0*/  FFMA R37, R24, -1.925963033500011079e-08, R37 ;  /* 0xb2a5706018257823 */ /* 0x000fe20000000025 */
[----:B------:R-:W-:Y:S03]  /*6df0*/  FFMA.SAT R38, R25, -R87, 0.5 ;  /* 0x3f00000019267423 */ /* 0x000fe60000002857 */
[----:B------:R3:W1:Y:S01]  /*6e00*/  MUFU.EX2 R113, R37 ;  /* 0x0000002500717308 */ /* 0x0006620000000800 */
[----:B------:R-:W-:Y:S01]  /*6e10*/  FFMA.RM R86, R38, R53, 12582913 ;  /* 0x4b40000126567423 */ /* 0x000fe20000004035 */
[----:B----4-:R-:W-:Y:S02]  /*6e20*/  SHF.L.U32 R36, R55, 0x17, RZ ;  /* 0x0000001737247819 */ /* 0x010fe400000006ff */
[----:B------:R-:W-:Y:S01]  /*6e30*/  SHF.L.U32 R55, R82, 0x17, RZ ;  /* 0x0000001752377819 */ /* 0x000fe200000006ff */
[----:B------:R-:W-:Y:S04]  /*6e40*/  FADD R38, R86, -12583039 ;  /* 0xcb40007f56267421 */ /* 0x000fe80000000000 */
[C---:B------:R-:W-:Y:S04]  /*6e50*/  FFMA R38, R25.reuse, -1.4426950216293334961, -R38 ;  /* 0xbfb8aa3b19267823 */ /* 0x040fe80000000826 */
[----:B------:R-:W-:Y:S01]  /*6e60*/  FFMA R38, R25, -1.925963033500011079e-08, R38 ;  /* 0xb2a5706019267823 */ /* 0x000fe20000000026 */
[----:B------:R-:W-:Y:S03]  /*6e70*/  FFMA.SAT R39, R26, -R87, 0.5 ;  /* 0x3f0000001a277423 */ /* 0x000fe60000002857 */
[----:B------:R4:W1:Y:S01]  /*6e80*/  MUFU.EX2 R114, R38 ;  /* 0x0000002600727308 */ /* 0x0008620000000800 */
[----:B------:R-:W-:Y:S01]  /*6e90*/  FFMA.RM R43, R39, R53, 12582913 ;  /* 0x4b400001272b7423 */ /* 0x000fe20000004035 */
[----:B---3--:R-:W-:Y:S03]  /*6ea0*/  SHF.L.U32 R37, R56, 0x17, RZ ;  /* 0x0000001738257819 */ /* 0x008fe600000006ff */
[C---:B------:R-:W-:Y:S01]  /*6eb0*/  FADD R39, R43.reuse, -12583039 ;  /* 0xcb40007f2b277421 */ /* 0x040fe20000000000 */
[----:B------:R-:W-:Y:S03]  /*6ec0*/  SHF.L.U32 R43, R43, 0x17, RZ ;  /* 0x000000172b2b7819 */ /* 0x000fe600000006ff */
[C---:B------:R-:W-:Y:S04]  /*6ed0*/  FFMA R39, R26.reuse, -1.4426950216293334961, -R39 ;  /* 0xbfb8aa3b1a277823 */ /* 0x040fe80000000827 */
[----:B------:R-:W-:Y:S01]  /*6ee0*/  FFMA R39, R26, -1.925963033500011079e-08, R39 ;  /* 0xb2a570601a277823 */ /* 0x000fe20000000027 */
[C---:B------:R-:W-:Y:S01]  /*6ef0*/  FFMA.SAT R40, R31.reuse, -R87, 0.5 ;  /* 0x3f0000001f287423 */ /* 0x040fe20000002857 */
[----:B----4-:R-:W-:Y:S03]  /*6f00*/  SHF.L.U32 R38, R58, 0x17, RZ ;  /* 0x000000173a267819 */ /* 0x010fe600000006ff */
[----:B------:R-:W-:Y:S04]  /*6f10*/  FFMA.RM R44, R40, R53, 12582913 ;  /* 0x4b400001282c7423 */ /* 0x000fe80000004035 */
[----:B------:R-:W-:Y:S04]  /*6f20*/  FADD R40, R44, -12583039 ;  /* 0xcb40007f2c287421 */ /* 0x000fe80000000000 */
[C---:B------:R-:W-:Y:S04]  /*6f30*/  FFMA R40, R31.reuse, -1.4426950216293334961, -R40 ;  /* 0xbfb8aa3b1f287823 */ /* 0x040fe80000000828 */
[----:B------:R-:W-:Y:S01]  /*6f40*/  FFMA R40, R31, -1.925963033500011079e-08, R40 ;  /* 0xb2a570601f287823 */ /* 0x000fe20000000028 */
[C---:B------:R-:W-:Y:S04]  /*6f50*/  FFMA.SAT R41, R28.reuse, -R87, 0.5 ;  /* 0x3f0000001c297423 */ /* 0x040fe80000002857 */
        /* <DEDUP_REMOVED lines=14> */
[----:B------:R-:W-:Y:S04]  /*7040*/  FFMA.SAT R33, R35, -R87, 0.5 ;  /* 0x3f00000023217423 */ /* 0x000fe80000002857 */
[----:B------:R-:W-:Y:S04]  /*7050*/  FFMA.RM R48, R33, R53, 12582913 ;  /* 0x4b40000121307423 */ /* 0x000fe80000004035 */
[----:B------:R-:W-:Y:S04]  /*7060*/  FADD R33, R48, -12583039 ;  /* 0xcb40007f30217421 */ /* 0x000fe80000000000 */
[C---:B------:R-:W-:Y:S04]  /*7070*/  FFMA R33, R35.reuse, -1.4426950216293334961, -R33 ;  /* 0xbfb8aa3b23217823 */ /* 0x040fe80000000821 */
[----:B------:R-:W-:Y:S01]  /*7080*/  FFMA R33, R35, -1.925963033500011079e-08, R33 ;  /* 0xb2a5706023217823 */ /* 0x000fe20000000021 */
[----:B------:R-:W-:Y:S01]  /*7090*/  FFMA R34, R88, R34, 1 ;  /* 0x3f80000058227423 */ /* 0x000fe20000000022 */
[----:B------:R-:W-:Y:S01]  /*70a0*/  FFMA R90, R90, R36, 1 ;  /* 0x3f8000005a5a7423 */ /* 0x000fe20000000024 */
[----:B------:R-:W-:Y:S01]  /*70b0*/  FFMA R36, R89, R37, 1 ;  /* 0x3f80000059247423 */ /* 0x000fe20000000025 */
[----:B------:R-:W-:Y:S01]  /*70c0*/  FFMA R37, R92, R49, 1 ;  /* 0x3f8000005c257423 */ /* 0x000fe20000000031 */
[----:B------:R-:W-:Y:S01]  /*70d0*/  SHF.L.U32 R49, R59, 0x17, RZ ;  /* 0x000000173b317819 */ /* 0x000fe200000006ff */
[----:B-----5:R-:W-:Y:S01]  /*70e0*/  FFMA R38, R93, R38, 1 ;  /* 0x3f8000005d267423 */ /* 0x020fe20000000026 */
[----:B------:R-:W-:Y:S04]  /*70f0*/  IADD3 R50, PT, PT, R34, 0x1800000, RZ ;  /* 0x0180000022327810 */ /* 0x000fe80007ffe0ff */
[----:B------:R-:W-:Y:S04]  /*7100*/  LOP3.LUT R50, R50, 0x7f800000, RZ, 0xc0, !PT ;  /* 0x7f80000032327812 */ /* 0x000fe800078ec0ff */
[----:B------:R-:W-:Y:S02]  /*7110*/  ISETP.GT.U32.AND P0, PT, R50, 0x1ffffff, PT ;  /* 0x01ffffff3200780c */ /* 0x000fe40003f04070 */
[----:B------:R-:W-:Y:S02]  /*7120*/  SHF.L.U32 R50, R60, 0x17, RZ ;  /* 0x000000173c327819 */ /* 0x000fe400000006ff */
[----:B------:R3:W4:Y:S02]  /*7130*/  MUFU.EX2 R60, R39 ;  /* 0x00000027003c7308 */ /* 0x0007240000000800 */
[----:B---3--:R-:W-:Y:S01]  /*7140*/  FFMA R39, R94, R49, 1 ;  /* 0x3f8000005e277423 */ /* 0x008fe20000000031 */
[----:B------:R-:W-:Y:S01]  /*7150*/  SHF.L.U32 R49, R62, 0x17, RZ ;  /* 0x000000173e317819 */ /* 0x000fe200000006ff */
[----:B------:R-:W-:Y:S01]  /*7160*/  FFMA R56, R95, R50, 1 ;  /* 0x3f8000005f387423 */ /* 0x000fe20000000032 */
[----:B------:R-:W-:Y:S01]  /*7170*/  SHF.L.U32 R50, R63, 0x17, RZ ;  /* 0x000000173f327819 */ /* 0x000fe200000006ff */
[----:B------:R-:W-:Y:S04]  /*7180*/  FFMA R53, R96, R51, 1 ;  /* 0x3f80000060357423 */ /* 0x000fe80000000033 */
[----:B------:R3:W5:Y:S01]  /*7190*/  MUFU.EX2 R63, R40 ;  /* 0x00000028003f7308 */ /* 0x0007620000000800 */
[----:B------:R-:W-:Y:S01]  /*71a0*/  SHF.L.U32 R51, R64, 0x17, RZ ;  /* 0x0000001740337819 */ /* 0x000fe200000006ff */
[----:B------:R-:W-:Y:S01]  /*71b0*/  FFMA R89, R97, R49, 1 ;  /* 0x3f80000061597423 */ /* 0x000fe20000000031 */
[----:B------:R-:W-:Y:S01]  /*71c0*/  SHF.L.U32 R49, R73, 0x17, RZ ;  /* 0x0000001749317819 */ /* 0x000fe200000006ff */
[----:B------:R-:W-:Y:S01]  /*71d0*/  FFMA R88, R98, R50, 1 ;  /* 0x3f80000062587423 */ /* 0x000fe20000000032 */
[----:B------:R-:W-:Y:S01]  /*71e0*/  SHF.L.U32 R50, R74, 0x17, RZ ;  /* 0x000000174a327819 */ /* 0x000fe200000006ff */
[----:B------:R-:W-:Y:S01]  /*71f0*/  FFMA R87, R99, R51, 1 ;  /* 0x3f80000063577423 */ /* 0x000fe20000000033 */
[----:B------:R-:W-:Y:S03]  /*7200*/  SHF.L.U32 R51, R78, 0x17, RZ ;  /* 0x000000174e337819 */ /* 0x000fe600000006ff */
[----:B------:R2:W5:Y:S10]  /*7210*/  MUFU.EX2 R64, R41 ;  /* 0x0000002900407308 */ /* 0x0005740000000800 */
[----:B------:R1:W-:Y:S01]  /*7220*/  MUFU.EX2 R73, R32 ;  /* 0x0000002000497308 */ /* 0x0003e20000000800 */
[----:B---3--:R-:W-:Y:S05]  /*7230*/  SHF.L.U32 R40, R72, 0x17, RZ ;  /* 0x0000001748287819 */ /* 0x008fea00000006ff */
[----:B------:R-:W-:Y:S01]  /*7240*/  FFMA R62, R100, R40, 1 ;  /* 0x3f800000643e7423 */ /* 0x000fe20000000028 */
[----:B------:R-:W-:Y:S03]  /*7250*/  SHF.L.U32 R40, R75, 0x17, RZ ;  /* 0x000000174b287819 */ /* 0x000fe600000006ff */
[----:B------:R3:W5:Y:S01]  /*7260*/  MUFU.EX2 R72, R42 ;  /* 0x0000002a00487308 */ /* 0x0007620000000800 */
[----:B--2---:R-:W-:Y:S01]  /*7270*/  SHF.L.U32 R41, R76, 0x17, RZ ;  /* 0x000000174c297819 */ /* 0x004fe200000006ff */
[----:B------:R-:W-:Y:S01]  /*7280*/  FFMA R52, R101, R49, 1 ;  /* 0x3f80000065347423 */ /* 0x000fe20000000031 */
[----:B------:R-:W-:Y:S01]  /*7290*/  FFMA R49, R102, R50, 1 ;  /* 0x3f80000066317423 */ /* 0x000fe20000000032 */
[----:B------:R-:W-:Y:S01]  /*72a0*/  SHF.L.U32 R50, R77, 0x17, RZ ;  /* 0x000000174d327819 */ /* 0x000fe200000006ff */
[----:B------:R-:W-:Y:S01]  /*72b0*/  FFMA R77, R103, R40, 1 ;  /* 0x3f800000674d7423 */ /* 0x000fe20000000028 */
[----:B------:R-:W-:Y:S01]  /*72c0*/  SHF.L.U32 R40, R79, 0x17, RZ ;  /* 0x000000174f287819 */ /* 0x000fe200000006ff */
[----:B------:R-:W-:Y:S01]  /*72d0*/  FFMA R61, R104, R41, 1 ;  /* 0x3f800000683d7423 */ /* 0x000fe20000000029 */
[----:B------:R-:W-:Y:S01]  /*72e0*/  SHF.L.U32 R41, R80, 0x17, RZ ;  /* 0x0000001750297819 */ /* 0x000fe200000006ff */
[----:B------:R-:W-:Y:S01]  /*72f0*/  FFMA R50, R105, R50, 1 ;  /* 0x3f80000069327423 */ /* 0x000fe20000000032 */
[----:B-1----:R-:W-:Y:S01]  /*7300*/  SHF.L.U32 R32, R83, 0x17, RZ ;  /* 0x0000001753207819 */ /* 0x002fe200000006ff */
[----:B------:R-:W-:Y:S01]  /*7310*/  FFMA R51, R106, R51, 1 ;  /* 0x3f8000006a337423 */ /* 0x000fe20000000033 */
[----:B------:R-:W-:Y:S01]  /*7320*/  FFMA R76, R107, R40, 1 ;  /* 0x3f8000006b4c7423 */ /* 0x000fe20000000028 */
[----:B------:R-:W-:Y:S01]  /*7330*/  SHF.L.U32 R40, R84, 0x17, RZ ;  /* 0x0000001754287819 */ /* 0x000fe200000006ff */
[----:B------:R-:W-:Y:S01]  /*7340*/  FFMA R57, R108, R41, 1 ;  /* 0x3f8000006c397423 */ /* 0x000fe20000000029 */
[----:B------:R-:W-:Y:S02]  /*7350*/  SHF.L.U32 R41, R85, 0x17, RZ ;  /* 0x0000001755297819 */ /* 0x000fe400000006ff */
[----:B---3--:R-:W-:Y:S05]  /*7360*/  SHF.L.U32 R42, R81, 0x17, RZ ;  /* 0x00000017512a7819 */ /* 0x008fea00000006ff */
[----:B------:R-:W-:Y:S01]  /*7370*/  FFMA R54, R109, R42, 1 ;  /* 0x3f8000006d367423 */ /* 0x000fe2000000002a */
[----:B------:R-:W-:Y:S01]  /*7380*/  FFMA R55, R110, R55, 1 ;  /* 0x3f8000006e377423 */ /* 0x000fe20000000037 */
[----:B------:R1:W2:Y:S01]  /*7390*/  MUFU.EX2 R42, R33 ;  /* 0x00000021002a7308 */ /* 0x0002a20000000800 */
[----:B------:R-:W-:Y:S01]  /*73a0*/  FFMA R79, R111, R32, 1 ;  /* 0x3f8000006f4f7423 */ /* 0x000fe20000000020 */
[----:B------:R-:W-:Y:S01]  /*73b0*/  SHF.L.U32 R32, R44, 0x17, RZ ;  /* 0x000000172c207819 */ /* 0x000fe200000006ff */
[----:B------:R-:W-:Y:S01]  /*73c0*/  FFMA R75, R112, R40, 1 ;  /* 0x3f800000704b7423 */ /* 0x000fe20000000028 */
[----:B------:R-:W-:Y:S01]  /*73d0*/  SHF.L.U32 R40, R46, 0x17, RZ ;  /* 0x000000172e287819 */ /* 0x000fe200000006ff */
[----:B------:R-:W-:Y:S01]  /*73e0*/  FFMA R58, R113, R41, 1 ;  /* 0x3f800000713a7423 */ /* 0x000fe20000000029 */
[----:B------:R-:W-:Y:S02]  /*73f0*/  SHF.L.U32 R41, R47, 0x17, RZ ;  /* 0x000000172f297819 */ /* 0x000fe400000006ff */
[----:B-1----:R-:W-:Y:S05]  /*7400*/  SHF.L.U32 R33, R86, 0x17, RZ ;  /* 0x0000001756217819 */ /* 0x002fea00000006ff */
[----:B------:R-:W-:Y:S01]  /*7410*/  FFMA R59, R114, R33, 1 ;  /* 0x3f800000723b7423 */ /* 0x000fe20000000021 */
[----:B------:R-:W-:Y:S01]  /*7420*/  SHF.L.U32 R33, R45, 0x17, RZ ;  /* 0x000000172d217819 */ /* 0x000fe200000006ff */
[----:B----4-:R-:W-:Y:S01]  /*7430*/  FFMA R60, R60, R43, 1 ;  /* 0x3f8000003c3c7423 */ /* 0x010fe2000000002b */
[----:B------:R-:W-:Y:S01]  /*7440*/  SHF.L.U32 R43, R48, 0x17, RZ ;  /* 0x00000017302b7819 */ /* 0x000fe200000006ff */
[----:B-----5:R-:W-:Y:S02]  /*7450*/  FFMA R78, R63, R32, 1 ;  /* 0x3f8000003f4e7423 */ /* 0x020fe40000000020 */
[----:B------:R-:W-:Y:S01]  /*7460*/  FFMA R74, R64, R33, 1 ;  /* 0x3f800000404a7423 */ /* 0x000fe20000000021 */
[----:B------:R-:W-:Y:S01]  /*7470*/  FFMA R63, R72, R40, 1 ;  /* 0x3f800000483f7423 */ /* 0x000fe20000000028 */
[----:B------:R-:W-:Y:S01]  /*7480*/  FFMA R73, R73, R41, 1 ;  /* 0x3f80000049497423 */ /* 0x000fe20000000029 */
[----:B--2---:R-:W-:Y:S01]  /*7490*/  FFMA R72, R42, R43, 1 ;  /* 0x3f8000002a487423 */ /* 0x004fe2000000002b */
[----:B------:R-:W-:Y:S06]  /*74a0*/  @P0 BRA `(.L_x_105) ;  /* 0x0000000000140947 */ /* 0x000fec0003800000 */
[----:B------:R-:W-:Y:S02]  /*74b0*/  MOV R83, R34 ;  /* 0x0000002200537202 */ /* 0x000fe40000000f00 */
[----:B------:R-:W-:Y:S02]  /*74c0*/  MOV R82, 0x74e0 ;  /* 0x000074e000527802 */ /* 0x000fe40000000f00 */
[----:B------:R-:W-:Y:S05]  /*74d0*/  CALL.REL.NOINC `($__internal_3_$__cuda_sm20_rcp_rn_f32_slowpath) ;  /* 0x0000003400407944 */ /* 0x000fea0003c00000 */
[----:B------:R-:W-:Y:S01]  /*74e0*/  MOV R32, R64 ;  /* 0x0000004000207202 */ /* 0x000fe20000000f00 */
[----:B------:R-:W-:Y:S05]  /*74f0*/  BRA `(.L_x_106) ;  /* 0x0000000000107947 */ /* 0x000fea0003800000 */
.L_x_105:
[----:B------:R-:W1:Y:S02]  /*7500*/  MUFU.RCP R32, R34 ;  /* 0x0000002200207308 */ /* 0x000e640000001000 */
[----:B-1----:R-:W-:Y:S04]  /*7510*/  FFMA R34, R34, R32, -1 ;  /* 0xbf80000022227423 */ /* 0x002fe80000000020 */
[----:B------:R-:W-:Y:S04]  /*7520*/  FADD.FTZ R34, -R34, -RZ ;  /* 0x800000ff22227221 */ /* 0x000fe80000010100 */
[----:B------:R-:W-:Y:S07]  /*7530*/  FFMA R32, R32, R34, R32 ;  /* 0x0000002220207223 */ /* 0x000fee0000000020 */
.L_x_106:
[----:B------:R-:W-:Y:S05]  /*7540*/  BSYNC.RECONVERGENT B1 ;  /* 0x0000000000017941 */ /* 0x000fea0003800200 */
.L_x_104:
[----:B------:R-:W-:Y:S01]  /*7550*/  VIADD R33, R90, 0x1800000 ;  /* 0x018000005a217836 */ /* 0x000fe20000000000 */
[----:B------:R-:W-:Y:S04]  /*7560*/  BSSY.RECONVERGENT B1, `(.L_x_107) ;  /* 0x000000e000017945 */ /* 0x000fe80003800200 */
[----:B------:R-:W-:Y:S04]  /*7570*/  LOP3.LUT R33, R33, 0x7f800000, RZ, 0xc0, !PT ;  /* 0x7f80000021217812 */ /* 0x000fe800078ec0ff */
[----:B------:R-:W-:Y:S11]  /*7580*/  ISETP.GT.U32.AND P0, PT, R33, 0x1ffffff, PT ;  /* 0x01ffffff2100780c */ /* 0x000ff60003f04070 */
[----:B------:R-:W-:Y:S02]  /*7590*/  @!UPT UIADD3 URZ, UPT, UPT, URZ, URZ, URZ ;  /* 0x000000fffffff290 */ /* 0x000fe4000fffe0ff */
[----:B------:R-:W-:Y:S05]  /*75a0*/  @P0 BRA `(.L_x_108) ;  /* 0x0000000000140947 */ /* 0x000fea0003800000 */
[----:B------:R-:W-:Y:S02]  /*75b0*/  MOV R83, R90 ;  /* 0x0000005a00537202 */ /* 0x000fe40000000f00 */
[----:B------:R-:W-:Y:S02]  /*75c0*/  MOV R82, 0x75e0 ;  /* 0x000075e000527802 */ /* 0x000fe40000000f00 */
[----:B------:R-:W-:Y:S05]  /*75d0*/  CALL.REL.NOINC `($__internal_3_$__cuda_sm20_rcp_rn_f32_slowpath) ;  /* 0x0000003400007944 */ /* 0x000fea0003c00000 */
[----:B------:R-:W-:Y:S01]  /*75e0*/  MOV R33, R64 ;  /* 0x0000004000217202 */ /* 0x000fe20000000f00 */
[----:B------:R-:W-:Y:S05]  /*75f0*/  BRA `(.L_x_109) ;  /* 0x0000000000107947 */ /* 0x000fea0003800000 */
.L_x_108:
[----:B------:R-:W1:Y:S02]  /*7600*/  MUFU.RCP R33, R90 ;  /* 0x0000005a00217308 */ /* 0x000e640000001000 */
[----:B-1----:R-:W-:Y:S04]  /*7610*/  FFMA R34, R90, R33, -1 ;  /* 0xbf8000005a227423 */ /* 0x002fe80000000021 */
[----:B------:R-:W-:Y:S04]  /*7620*/  FADD.FTZ R34, -R34, -RZ ;  /* 0x800000ff22227221 */ /* 0x000fe80000010100 */
[----:B------:R-:W-:Y:S07]  /*7630*/  FFMA R33, R33, R34, R33 ;  /* 0x0000002221217223 */ /* 0x000fee0000000021 */
.L_x_109:
[----:B------:R-:W-:Y:S05]  /*7640*/  BSYNC.RECONVERGENT B1 ;  /* 0x0000000000017941 */ /* 0x000fea0003800200 */
.L_x_107:
        /* <DEDUP_REMOVED lines=11> */
.L_x_111:
[----:B------:R-:W1:Y:S02]  /*7700*/  MUFU.RCP R34, R36 ;  /* 0x0000002400227308 */ /* 0x000e640000001000 */
[----:B-1----:R-:W-:Y:S04]  /*7710*/  FFMA R36, R36, R34, -1 ;  /* 0xbf80000024247423 */ /* 0x002fe80000000022 */
[----:B------:R-:W-:Y:S04]  /*7720*/  FADD.FTZ R36, -R36, -RZ ;  /* 0x800000ff24247221 */ /* 0x000fe80000010100 */
[----:B------:R-:W-:Y:S07]  /*7730*/  FFMA R34, R34, R36, R34 ;  /* 0x0000002422227223 */ /* 0x000fee0000000022 */
.L_x_112:
[----:B------:R-:W-:Y:S05]  /*7740*/  BSYNC.RECONVERGENT B1 ;  /* 0x0000000000017941 */ /* 0x000fea0003800200 */
.L_x_110:
        /* <DEDUP_REMOVED lines=11> */
.L_x_114:
[----:B------:R-:W1:Y:S02]  /*7800*/  MUFU.RCP R36, R37 ;  /* 0x0000002500247308 */ /* 0x000e640000001000 */
[----:B-1----:R-:W-:Y:S04]  /*7810*/  FFMA R37, R37, R36, -1 ;  /* 0xbf80000025257423 */ /* 0x002fe80000000024 */
[----:B------:R-:W-:Y:S04]  /*7820*/  FADD.FTZ R37, -R37, -RZ ;  /* 0x800000ff25257221 */ /* 0x000fe80000010100 */
[----:B------:R-:W-:Y:S07]  /*7830*/  FFMA R36, R36, R37, R36 ;  /* 0x0000002524247223 */ /* 0x000fee0000000024 */
.L_x_115:
[----:B------:R-:W-:Y:S05]  /*7840*/  BSYNC.RECONVERGENT B1 ;  /* 0x0000000000017941 */ /* 0x000fea0003800200 */
.L_x_113:
        /* <DEDUP_REMOVED lines=11> */
.L_x_117:
[----:B------:R-:W1:Y:S02]  /*7900*/  MUFU.RCP R37, R38 ;  /* 0x0000002600257308 */ /* 0x000e640000001000 */
[----:B-1----:R-:W-:Y:S04]  /*7910*/  FFMA R38, R38, R37, -1 ;  /* 0xbf80000026267423 */ /* 0x002fe80000000025 */
[----:B------:R-:W-:Y:S04]  /*7920*/  FADD.FTZ R38, -R38, -RZ ;  /* 0x800000ff26267221 */ /* 0x000fe80000010100 */
[----:B------:R-:W-:Y:S07]  /*7930*/  FFMA R37, R37, R38, R37 ;  /* 0x0000002625257223 */ /* 0x000fee0000000025 */
.L_x_118:
[----:B------:R-:W-:Y:S05]  /*7940*/  BSYNC.RECONVERGENT B1 ;  /* 0x0000000000017941 */ /* 0x000fea0003800200 */
.L_x_116:
        /* <DEDUP_REMOVED lines=11> */
.L_x_120:
[----:B------:R-:W1:Y:S02]  /*7a00*/  MUFU.RCP R38, R39 ;  /* 0x0000002700267308 */ /* 0x000e640000001000 */
[----:B-1----:R-:W-:Y:S04]  /*7a10*/  FFMA R39, R39, R38, -1 ;  /* 0xbf80000027277423 */ /* 0x002fe80000000026 */
[----:B------:R-:W-:Y:S04]  /*7a20*/  FADD.FTZ R39, -R39, -RZ ;  /* 0x800000ff27277221 */ /* 0x000fe80000010100 */
[----:B------:R-:W-:Y:S07]  /*7a30*/  FFMA R38, R38, R39, R38 ;  /* 0x0000002726267223 */ /* 0x000fee0000000026 */
.L_x_121:
[----:B------:R-:W-:Y:S05]  /*7a40*/  BSYNC.RECONVERGENT B1 ;  /* 0x0000000000017941 */ /* 0x000fea0003800200 */
.L_x_119:
        /* <DEDUP_REMOVED lines=11> */
.L_x_123:
[----:B------:R-:W1:Y:S02]  /*7b00*/  MUFU.RCP R39, R56 ;  /* 0x0000003800277308 */ /* 0x000e640000001000 */
[----:B-1----:R-:W-:Y:S04]  /*7b10*/  FFMA R40, R56, R39, -1 ;  /* 0xbf80000038287423 */ /* 0x002fe80000000027 */
[----:B------:R-:W-:Y:S04]  /*7b20*/  FADD.FTZ R40, -R40, -RZ ;  /* 0x800000ff28287221 */ /* 0x000fe80000010100 */
[----:B------:R-:W-:Y:S07]  /*7b30*/  FFMA R39, R39, R40, R39 ;  /* 0x0000002827277223 */ /* 0x000fee0000000027 */
.L_x_124:
[----:B------:R-:W-:Y:S05]  /*7b40*/  BSYNC.RECONVERGENT B1 ;  /* 0x0000000000017941 */ /* 0x000fea0003800200 */
.L_x_122:
        /* <DEDUP_REMOVED lines=11> */
.L_x_126:
[----:B------:R-:W1:Y:S02]  /*7c00*/  MUFU.RCP R40, R53 ;  /* 0x0000003500287308 */ /* 0x000e640000001000 */
[----:B-1----:R-:W-:Y:S04]  /*7c10*/  FFMA R41, R53, R40, -1 ;  /* 0xbf80000035297423 */ /* 0x002fe80000000028 */
[----:B------:R-:W-:Y:S04]  /*7c20*/  FADD.FTZ R41, -R41, -RZ ;  /* 0x800000ff29297221 */ /* 0x000fe80000010100 */
[----:B------:R-:W-:Y:S07]  /*7c30*/  FFMA R40, R40, R41, R40 ;  /* 0x0000002928287223 */ /* 0x000fee0000000028 */
.L_x_127:
[----:B------:R-:W-:Y:S05]  /*7c40*/  BSYNC.RECONVERGENT B1 ;  /* 0x0000000000017941 */ /* 0x000fea0003800200 */
.L_x_125:
        /* <DEDUP_REMOVED lines=11> */
.L_x_129:
[----:B------:R-:W1:Y:S02]  /*7d00*/  MUFU.RCP R41, R89 ;  /* 0x0000005900297308 */ /* 0x000e640000001000 */
[----:B-1----:R-:W-:Y:S04]  /*7d10*/  FFMA R42, R89, R41, -1 ;  /* 0xbf800000592a7423 */ /* 0x002fe80000000029 */
[----:B------:R-:W-:Y:S04]  /*7d20*/  FADD.FTZ R42, -R42, -RZ ;  /* 0x800000ff2a2a7221 */ /* 0x000fe80000010100 */
[----:B------:R-:W-:Y:S07]  /*7d30*/  FFMA R41, R41, R42, R41 ;  /* 0x0000002a29297223 */ /* 0x000fee0000000029 */
.L_x_130:
[----:B------:R-:W-:Y:S05]  /*7d40*/  BSYNC.RECONVERGENT B1 ;  /* 0x0000000000017941 */ /* 0x000fea0003800200 */
.L_x_128:
        /* <DEDUP_REMOVED lines=11> */
.L_x_132:
[----:B------:R-:W1:Y:S02]  /*7e00*/  MUFU.RCP R42, R88 ;  /* 0x00000058002a7308 */ /* 0x000e640000001000 */
[----:B-1----:R-:W-:Y:S04]  /*7e10*/  FFMA R43, R88, R42, -1 ;  /* 0xbf800000582b7423 */ /* 0x002fe8000000002a */
[----:B------:R-:W-:Y:S04]  /*7e20*/  FADD.FTZ R43, -R43, -RZ ;  /* 0x800000ff2b2b7221 */ /* 0x000fe80000010100 */
[----:B------:R-:W-:Y:S07]  /*7e30*/  FFMA R42, R42, R43, R42 ;  /* 0x0000002b2a2a7223 */ /* 0x000fee000000002a */
.L_x_133:
[----:B------:R-:W-:Y:S05]  /*7e40*/  BSYNC.RECONVERGENT B1 ;  /* 0x0000000000017941 */ /* 0x000fea0003800200 */
.L_x_131:
        /* <DEDUP_REMOVED lines=11> */
.L_x_135:
[----:B------:R-:W1:Y:S02]  /*7f00*/  MUFU.RCP R43, R87 ;  /* 0x00000057002b7308 */ /* 0x000e640000001000 */
[----:B-1----:R-:W-:Y:S04]  /*7f10*/  FFMA R44, R87, R43, -1 ;  /* 0xbf800000572c7423 */ /* 0x002fe8000000002b */
[----:B------:R-:W-:Y:S04]  /*7f20*/  FADD.FTZ R44, -R44, -RZ ;  /* 0x800000ff2c2c7221 */ /* 0x000fe80000010100 */
[----:B------:R-:W-:Y:S07]  /*7f30*/  FFMA R43, R43, R44, R43 ;  /* 0x0000002c2b2b7223 */ /* 0x000fee000000002b */
.L_x_136:
[----:B------:R-:W-:Y:S05]  /*7f40*/  BSYNC.RECONVERGENT B1 ;  /* 0x0000000000017941 */ /* 0x000fea0003800200 */
.L_x_134:
        /* <DEDUP_REMOVED lines=11> */
.L_x_138:
[----:B------:R-:W1:Y:S02]  /*8000*/  MUFU.RCP R44, R62 ;  /* 0x0000003e002c7308 */ /* 0x000e640000001000 */
[----:B-1----:R-:W-:Y:S04]  /*8010*/  FFMA R45, R62, R44, -1 ;  /* 0xbf8000003e2d7423 */ /* 0x002fe8000000002c */
[----:B------:R-:W-:Y:S04]  /*8020*/  FADD.FTZ R45, -R45, -RZ ;  /* 0x800000ff2d2d7221 */ /* 0x000fe80000010100 */
[----:B------:R-:W-:Y:S07]  /*8030*/  FFMA R44, R44, R45, R44 ;  /* 0x0000002d2c2c7223 */ /* 0x000fee000000002c */
.L_x_139:
[----:B------:R-:W-:Y:S05]  /*8040*/  BSYNC.RECONVERGENT B1 ;  /* 0x0000000000017941 */ /* 0x000fea0003800200 */
.L_x_137:
        /* <DEDUP_REMOVED lines=11> */
.L_x_141:
[----:B------:R-:W1:Y:S02]  /*8100*/  MUFU.RCP R45, R52 ;  /* 0x00000034002d7308 */ /* 0x000e640000001000 */
[----:B-1----:R-:W-:Y:S04]  /*8110*/  FFMA R46, R52, R45, -1 ;  /* 0xbf800000342e7423 */ /* 0x002fe8000000002d */
[----:B------:R-:W-:Y:S04]  /*8120*/  FADD.FTZ R46, -R46, -RZ ;  /* 0x800000ff2e2e7221 */ /* 0x000fe80000010100 */
[----:B------:R-:W-:Y:S07]  /*8130*/  FFMA R45, R45, R46, R45 ;  /* 0x0000002e2d2d7223 */ /* 0x000fee000000002d */
.L_x_142:
[----:B------:R-:W-:Y:S05]  /*8140*/  BSYNC.RECONVERGENT B1 ;  /* 0x0000000000017941 */ /* 0x000fea0003800200 */
.L_x_140:
        /* <DEDUP_REMOVED lines=11> */
.L_x_144:
[----:B------:R-:W1:Y:S02]  /*8200*/  MUFU.RCP R46, R49 ;  /* 0x00000031002e7308 */ /* 0x000e640000001000 */
[----:B-1----:R-:W-:Y:S04]  /*8210*/  FFMA R47, R49, R46, -1 ;  /* 0xbf800000312f7423 */ /* 0x002fe8000000002e */
[----:B------:R-:W-:Y:S04]  /*8220*/  FADD.FTZ R47, -R47, -RZ ;  /* 0x800000ff2f2f7221 */ /* 0x000fe80000010100 */
[----:B------:R-:W-:Y:S07]  /*8230*/  FFMA R46, R46, R47, R46 ;  /* 0x0000002f2e2e7223 */ /* 0x000fee000000002e */
.L_x_145:
[----:B------:R-:W-:Y:S05]  /*8240*/  BSYNC.RECONVERGENT B1 ;  /* 0x0000000000017941 */ /* 0x000fea0003800200 */
.L_x_143:
        /* <DEDUP_REMOVED lines=11> */
.L_x_147:
[----:B------:R-:W1:Y:S02]  /*8300*/  MUFU.RCP R47, R77 ;  /* 0x0000004d002f7308 */ /* 0x000e640000001000 */
[----:B-1----:R-:W-:Y:S04]  /*8310*/  FFMA R48, R77, R47, -1 ;  /* 0xbf8000004d307423 */ /* 0x002fe8000000002f */
[----:B------:R-:W-:Y:S04]  /*8320*/  FADD.FTZ R48, -R48, -RZ ;  /* 0x800000ff30307221 */ /* 0x000fe80000010100 */
[----:B------:R-:W-:Y:S07]  /*8330*/  FFMA R47, R47, R48, R47 ;  /* 0x000000302f2f7223 */ /* 0x000fee000000002f */
.L_x_148:
[----:B------:R-:W-:Y:S05]  /*8340*/  BSYNC.RECONVERGENT B1 ;  /* 0x0000000000017941 */ /* 0x000fea0003800200 */
.L_x_146:
        /* <DEDUP_REMOVED lines=11> */
.L_x_150:
[----:B------:R-:W1:Y:S02]  /*8400*/  MUFU.RCP R48, R61 ;  /* 0x0000003d00307308 */ /* 0x000e640000001000 */
[----:B-1----:R-:W-:Y:S04]  /*8410*/  FFMA R49, R61, R48, -1 ;  /* 0xbf8000003d317423 */ /* 0x002fe80000000030 */
[----:B------:R-:W-:Y:S04]  /*8420*/  FADD.FTZ R49, -R49, -RZ ;  /* 0x800000ff31317221 */ /* 0x000fe80000010100 */
[----:B------:R-:W-:Y:S07]  /*8430*/  FFMA R48, R48, R49, R48 ;  /* 0x0000003130307223 */ /* 0x000fee0000000030 */
.L_x_151:
[----:B------:R-:W-:Y:S05]  /*8440*/  BSYNC.RECONVERGENT B1 ;  /* 0x0000000000017941 */ /* 0x000fea0003800200 */
.L_x_149:
        /* <DEDUP_REMOVED lines=11> */
.L_x_153:
[----:B------:R-:W1:Y:S02]  /*8500*/  MUFU.RCP R49, R50 ;  /* 0x0000003200317308 */ /* 0x000e640000001000 */
[----:B-1----:R-:W-:Y:S04]  /*8510*/  FFMA R50, R50, R49, -1 ;  /* 0xbf80000032327423 */ /* 0x002fe80000000031 */
[----:B------:R-:W-:Y:S04]  /*8520*/  FADD.FTZ R50, -R50, -RZ ;  /* 0x800000ff32327221 */ /* 0x000fe80000010100 */
[----:B------:R-:W-:Y:S07]  /*8530*/  FFMA R49, R49, R50, R49 ;  /* 0x0000003231317223 */ /* 0x000fee0000000031 */
.L_x_154:
[----:B------:R-:W-:Y:S05]  /*8540*/  BSYNC.RECONVERGENT B1 ;  /* 0x0000000000017941 */ /* 0x000fea0003800200 */
.L_x_152:
        /* <DEDUP_REMOVED lines=11> */
.L_x_156:
[----:B------:R-:W1:Y:S02]  /*8600*/  MUFU.RCP R50, R51 ;  /* 0x0000003300327308 */ /* 0x000e640000001000 */
[----:B-1----:R-:W-:Y:S04]  /*8610*/  FFMA R51, R51, R50, -1 ;  /* 0xbf80000033337423 */ /* 0x002fe80000000032 */
[----:B------:R-:W-:Y:S04]  /*8620*/  FADD.FTZ R51, -R51, -RZ ;  /* 0x800000ff33337221 */ /* 0x000fe80000010100 */
[----:B------:R-:W-:Y:S07]  /*8630*/  FFMA R50, R50, R51, R50 ;  /* 0x0000003332327223 */ /* 0x000fee0000000032 */
.L_x_157:
[----:B------:R-:W-:Y:S05]  /*8640*/  BSYNC.RECONVERGENT B1 ;  /* 0x0000000000017941 */ /* 0x000fea0003800200 */
.L_x_155:
        /* <DEDUP_REMOVED lines=11> */
.L_x_159:
[----:B------:R-:W1:Y:S02]  /*8700*/  MUFU.RCP R51, R76 ;  /* 0x0000004c00337308 */ /* 0x000e640000001000 */
[----:B-1----:R-:W-:Y:S04]  /*8710*/  FFMA R52, R76, R51, -1 ;  /* 0xbf8000004c347423 */ /* 0x002fe80000000033 */
[----:B------:R-:W-:Y:S04]  /*8720*/  FADD.FTZ R52, -R52, -RZ ;  /* 0x800000ff34347221 */ /* 0x000fe80000010100 */
[----:B------:R-:W-:Y:S07]  /*8730*/  FFMA R51, R51, R52, R51 ;  /* 0x0000003433337223 */ /* 0x000fee0000000033 */
.L_x_160:
[----:B------:R-:W-:Y:S05]  /*8740*/  BSYNC.RECONVERGENT B1 ;  /* 0x0000000000017941 */ /* 0x000fea0003800200 */
.L_x_158:
        /* <DEDUP_REMOVED lines=11> */
.L_x_162:
[----:B------:R-:W1:Y:S02]  /*8800*/  MUFU.RCP R52, R57 ;  /* 0x0000003900347308 */ /* 0x000e640000001000 */
[----:B-1----:R-:W-:Y:S04]  /*8810*/  FFMA R53, R57, R52, -1 ;  /* 0xbf80000039357423 */ /* 0x002fe80000000034 */
[----:B------:R-:W-:Y:S04]  /*8820*/  FADD.FTZ R53, -R53, -RZ ;  /* 0x800000ff35357221 */ /* 0x000fe80000010100 */
[----:B------:R-:W-:Y:S07]  /*8830*/  FFMA R52, R52, R53, R52 ;  /* 0x0000003534347223 */ /* 0x000fee0000000034 */
.L_x_163:
[----:B------:R-:W-:Y:S05]  /*8840*/  BSYNC.RECONVERGENT B1 ;  /* 0x0000000000017941 */ /* 0x000fea0003800200 */
.L_x_161:
        /* <DEDUP_REMOVED lines=11> */
.L_x_165:
[----:B------:R-:W1:Y:S02]  /*8900*/  MUFU.RCP R53, R54 ;  /* 0x0000003600357308 */ /* 0x000e640000001000 */
[----:B-1----:R-:W-:Y:S04]  /*8910*/  FFMA R54, R54, R53, -1 ;  /* 0xbf80000036367423 */ /* 0x002fe80000000035 */
[----:B------:R-:W-:Y:S04]  /*8920*/  FADD.FTZ R54, -R54, -RZ ;  /* 0x800000ff36367221 */ /* 0x000fe80000010100 */
[----:B------:R-:W-:Y:S07]  /*8930*/  FFMA R53, R53, R54, R53 ;  /* 0x0000003635357223 */ /* 0x000fee0000000035 */
.L_x_166:
[----:B------:R-:W-:Y:S05]  /*8940*/  BSYNC.RECONVERGENT B1 ;  /* 0x0000000000017941 */ /* 0x000fea0003800200 */
.L_x_164:
        /* <DEDUP_REMOVED lines=11> */
.L_x_168:
[----:B------:R-:W1:Y:S02]  /*8a00*/  MUFU.RCP R54, R55 ;  /* 0x0000003700367308 */ /* 0x000e640000001000 */
[----:B-1----:R-:W-:Y:S04]  /*8a10*/  FFMA R55, R55, R54, -1 ;  /* 0xbf80000037377423 */ /* 0x002fe80000000036 */
[----:B------:R-:W-:Y:S04]  /*8a20*/  FADD.FTZ R55, -R55, -RZ ;  /* 0x800000ff37377221 */ /* 0x000fe80000010100 */
[----:B------:R-:W-:Y:S07]  /*8a30*/  FFMA R54, R54, R55, R54 ;  /* 0x0000003736367223 */ /* 0x000fee0000000036 */
.L_x_169:
[----:B------:R-:W-:Y:S05]  /*8a40*/  BSYNC.RECONVERGENT B1 ;  /* 0x0000000000017941 */ /* 0x000fea0003800200 */
.L_x_167:
        /* <DEDUP_REMOVED lines=11> */
.L_x_171:
[----:B------:R-:W1:Y:S02]  /*8b00*/  MUFU.RCP R55, R79 ;  /* 0x0000004f00377308 */ /* 0x000e640000001000 */
[----:B-1----:R-:W-:Y:S04]  /*8b10*/  FFMA R56, R79, R55, -1 ;  /* 0xbf8000004f387423 */ /* 0x002fe80000000037 */
[----:B------:R-:W-:Y:S04]  /*8b20*/  FADD.FTZ R56, -R56, -RZ ;  /* 0x800000ff38387221 */ /* 0x000fe80000010100 */
[----:B------:R-:W-:Y:S07]  /*8b30*/  FFMA R55, R55, R56, R55 ;  /* 0x0000003837377223 */ /* 0x000fee0000000037 */
.L_x_172:
[----:B------:R-:W-:Y:S05]  /*8b40*/  BSYNC.RECONVERGENT B1 ;  /* 0x0000000000017941 */ /* 0x000fea0003800200 */
.L_x_170:
        /* <DEDUP_REMOVED lines=11> */
.L_x_174:
[----:B------:R-:W1:Y:S02]  /*8c00*/  MUFU.RCP R56, R75 ;  /* 0x0000004b00387308 */ /* 0x000e640000001000 */
[----:B-1----:R-:W-:Y:S04]  /*8c10*/  FFMA R57, R75, R56, -1 ;  /* 0xbf8000004b397423 */ /* 0x002fe80000000038 */
[----:B------:R-:W-:Y:S04]  /*8c20*/  FADD.FTZ R57, -R57, -RZ ;  /* 0x800000ff39397221 */ /* 0x000fe80000010100 */
[----:B------:R-:W-:Y:S07]  /*8c30*/  FFMA R56, R56, R57, R56 ;  /* 0x0000003938387223 */ /* 0x000fee0000000038 */
.L_x_175:
[----:B------:R-:W-:Y:S05]  /*8c40*/  BSYNC.RECONVERGENT B1 ;  /* 0x0000000000017941 */ /* 0x000fea0003800200 */
.L_x_173:
        /* <DEDUP_REMOVED lines=11> */
.L_x_177:
[----:B------:R-:W1:Y:S02]  /*8d00*/  MUFU.RCP R57, R58 ;  /* 0x0000003a00397308 */ /* 0x000e640000001000 */
[----:B-1----:R-:W-:Y:S04]  /*8d10*/  FFMA R58, R58, R57, -1 ;  /* 0xbf8000003a3a7423 */ /* 0x002fe80000000039 */
[----:B------:R-:W-:Y:S04]  /*8d20*/  FADD.FTZ R58, -R58, -RZ ;  /* 0x800000ff3a3a7221 */ /* 0x000fe80000010100 */
[----:B------:R-:W-:Y:S07]  /*8d30*/  FFMA R57, R57, R58, R57 ;  /* 0x0000003a39397223 */ /* 0x000fee0000000039 */
.L_x_178:
[----:B------:R-:W-:Y:S05]  /*8d40*/  BSYNC.RECONVERGENT B1 ;  /* 0x0000000000017941 */ /* 0x000fea0003800200 */
.L_x_176:
        /* <DEDUP_REMOVED lines=11> */
.L_x_180:
[----:B------:R-:W1:Y:S02]  /*8e00*/  MUFU.RCP R58, R59 ;  /* 0x0000003b003a7308 */ /* 0x000e640000001000 */
[----:B-1----:R-:W-:Y:S04]  /*8e10*/  FFMA R59, R59, R58, -1 ;  /* 0xbf8000003b3b7423 */ /* 0x002fe8000000003a */
[----:B------:R-:W-:Y:S04]  /*8e20*/  FADD.FTZ R59, -R59, -RZ ;  /* 0x800000ff3b3b7221 */ /* 0x000fe80000010100 */
[----:B------:R-:W-:Y:S07]  /*8e30*/  FFMA R58, R58, R59, R58 ;  /* 0x0000003b3a3a7223 */ /* 0x000fee000000003a */
.L_x_181:
[----:B------:R-:W-:Y:S05]  /*8e40*/  BSYNC.RECONVERGENT B1 ;  /* 0x0000000000017941 */ /* 0x000fea0003800200 */
.L_x_179:
        /* <DEDUP_REMOVED lines=11> */
.L_x_183:
[----:B------:R-:W1:Y:S02]  /*8f00*/  MUFU.RCP R59, R60 ;  /* 0x0000003c003b7308 */ /* 0x000e640000001000 */
[----:B-1----:R-:W-:Y:S04]  /*8f10*/  FFMA R60, R60, R59, -1 ;  /* 0xbf8000003c3c7423 */ /* 0x002fe8000000003b */
[----:B------:R-:W-:Y:S04]  /*8f20*/  FADD.FTZ R60, -R60, -RZ ;  /* 0x800000ff3c3c7221 */ /* 0x000fe80000010100 */
[----:B------:R-:W-:Y:S07]  /*8f30*/  FFMA R59, R59, R60, R59 ;  /* 0x0000003c3b3b7223 */ /* 0x000fee000000003b */
.L_x_184:
[----:B------:R-:W-:Y:S05]  /*8f40*/  BSYNC.RECONVERGENT B1 ;  /* 0x0000000000017941 */ /* 0x000fea0003800200 */
.L_x_182:
        /* <DEDUP_REMOVED lines=11> */
.L_x_186:
[----:B------:R-:W1:Y:S02]  /*9000*/  MUFU.RCP R60, R78 ;  /* 0x0000004e003c7308 */ /* 0x000e640000001000 */
[----:B-1----:R-:W-:Y:S04]  /*9010*/  FFMA R61, R78, R60, -1 ;  /* 0xbf8000004e3d7423 */ /* 0x002fe8000000003c */
[----:B------:R-:W-:Y:S04]  /*9020*/  FADD.FTZ R61, -R61, -RZ ;  /* 0x800000ff3d3d7221 */ /* 0x000fe80000010100 */
[----:B------:R-:W-:Y:S07]  /*9030*/  FFMA R60, R60, R61, R60 ;  /* 0x0000003d3c3c7223 */ /* 0x000fee000000003c */
.L_x_187:
[----:B------:R-:W-:Y:S05]  /*9040*/  BSYNC.RECONVERGENT B1 ;  /* 0x0000000000017941 */ /* 0x000fea0003800200 */
.L_x_185:
        /* <DEDUP_REMOVED lines=11> */
.L_x_189:
[----:B------:R-:W1:Y:S02]  /*9100*/  MUFU.RCP R61, R74 ;  /* 0x0000004a003d7308 */ /* 0x000e640000001000 */
[----:B-1----:R-:W-:Y:S04]  /*9110*/  FFMA R62, R74, R61, -1 ;  /* 0xbf8000004a3e7423 */ /* 0x002fe8000000003d */
[----:B------:R-:W-:Y:S04]  /*9120*/  FADD.FTZ R62, -R62, -RZ ;  /* 0x800000ff3e3e7221 */ /* 0x000fe80000010100 */
[----:B------:R-:W-:Y:S07]  /*9130*/  FFMA R61, R61, R62, R61 ;  /* 0x0000003e3d3d7223 */ /* 0x000fee000000003d */
.L_x_190:
[----:B------:R-:W-:Y:S05]  /*9140*/  BSYNC.RECONVERGENT B1 ;  /* 0x0000000000017941 */ /* 0x000fea0003800200 */
.L_x_188:
        /* <DEDUP_REMOVED lines=11> */
.L_x_192:
[----:B------:R-:W1:Y:S02]  /*9200*/  MUFU.RCP R62, R63 ;  /* 0x0000003f003e7308 */ /* 0x000e640000001000 */
[----:B-1----:R-:W-:Y:S04]  /*9210*/  FFMA R63, R63, R62, -1 ;  /* 0xbf8000003f3f7423 */ /* 0x002fe8000000003e */
[----:B------:R-:W-:Y:S04]  /*9220*/  FADD.FTZ R63, -R63, -RZ ;  /* 0x800000ff3f3f7221 */ /* 0x000fe80000010100 */
[----:B------:R-:W-:Y:S07]  /*9230*/  FFMA R62, R62, R63, R62 ;  /* 0x0000003f3e3e7223 */ /* 0x000fee000000003e */
.L_x_193:
[----:B------:R-:W-:Y:S05]  /*9240*/  BSYNC.RECONVERGENT B1 ;  /* 0x0000000000017941 */ /* 0x000fea0003800200 */
.L_x_191:
        /* <DEDUP_REMOVED lines=11> */
.L_x_195:
[----:B------:R-:W1:Y:S02]  /*9300*/  MUFU.RCP R63, R73 ;  /* 0x00000049003f7308 */ /* 0x000e640000001000 */
[----:B-1----:R-:W-:Y:S04]  /*9310*/  FFMA R64, R73, R63, -1 ;  /* 0xbf80000049407423 */ /* 0x002fe8000000003f */
[----:B------:R-:W-:Y:S04]  /*9320*/  FADD.FTZ R64, -R64, -RZ ;  /* 0x800000ff40407221 */ /* 0x000fe80000010100 */
[----:B------:R-:W-:Y:S07]  /*9330*/  FFMA R63, R63, R64, R63 ;  /* 0x000000403f3f7223 */ /* 0x000fee000000003f */
.L_x_196:
[----:B------:R-:W-:Y:S05]  /*9340*/  BSYNC.RECONVERGENT B1 ;  /* 0x0000000000017941 */ /* 0x000fea0003800200 */
.L_x_194:
        /* <DEDUP_REMOVED lines=9> */
[----:B------:R-:W-:Y:S05]  /*93e0*/  BRA `(.L_x_199) ;  /* 0x0000000000107947 */ /* 0x000fea0003800000 */
.L_x_198:
[----:B------:R-:W1:Y:S02]  /*93f0*/  MUFU.RCP R64, R72 ;  /* 0x0000004800407308 */ /* 0x000e640000001000 */
[----:B-1----:R-:W-:Y:S04]  /*9400*/  FFMA R72, R72, R64, -1 ;  /* 0xbf80000048487423 */ /* 0x002fe80000000040 */
[----:B------:R-:W-:Y:S04]  /*9410*/  FADD.FTZ R72, -R72, -RZ ;  /* 0x800000ff48487221 */ /* 0x000fe80000010100 */
[----:B------:R-:W-:Y:S07]  /*9420*/  FFMA R64, R64, R72, R64 ;  /* 0x0000004840407223 */ /* 0x000fee0000000040 */
.L_x_199:
[----:B------:R-:W-:Y:S05]  /*9430*/  BSYNC.RECONVERGENT B1 ;  /* 0x0000000000017941 */ /* 0x000fea0003800200 */
.L_x_197:
[----:B------:R-:W-:Y:S01]  /*9440*/  ISETP.NE.AND P0, PT, R155, RZ, PT ;  /* 0x000000ff9b00720c */ /* 0x000fe20003f05270 */
[----:B------:R-:W-:Y:S01]  /*9450*/  USHF.L.U32 UR8, UR43, 0xd, URZ ;  /* 0x0000000d2b087899 */ /* 0x000fe200080006ff */
[----:B------:R-:W-:Y:S01]  /*9460*/  FMUL R32, R0, R32 ;  /* 0x0000002000207220 */ /* 0x000fe20000400000 */
[----:B------:R-:W-:Y:S01]  /*9470*/  FMUL R33, R2, R33 ;  /* 0x0000002102217220 */ /* 0x000fe20000400000 */
[----:B------:R-:W-:Y:S01]  /*9480*/  FMUL R34, R3, R34 ;  /* 0x0000002203227220 */ /* 0x000fe20000400000 */
[----:B------:R-:W-:Y:S01]  /*9490*/  FMUL R36, R7, R36 ;  /* 0x0000002407247220 */ /* 0x000fe20000400000 */
[----:B------:R-:W-:Y:S01]  /*94a0*/  FMUL R37, R4, R37 ;  /* 0x0000002504257220 */ /* 0x000fe20000400000 */
[----:B------:R-:W-:Y:S01]  /*94b0*/  IADD3 R0, PT, PT, R152, UR8, RZ ;  /* 0x0000000898007c10 */ /* 0x000fe2000fffe0ff */
[----:B------:R-:W-:Y:S01]  /*94c0*/  FMUL R38, R5, R38 ;  /* 0x0000002605267220 */ /* 0x000fe20000400000 */
        /* <DEDUP_REMOVED lines=8> */
[----:B------:R-:W-:Y:S01]  /*9550*/  F2FP.F16.F32.PACK_AB R12, R42, R41 ;  /* 0x000000292a0c723e */ /* 0x000fe200000000ff */
[----:B------:R-:W-:Y:S01]  /*9560*/  FMUL R15, R14, R47 ;  /* 0x0000002f0e0f7220 */ /* 0x000fe20000400000 */
[----:B------:R-:W-:Y:S01]  /*9570*/  F2FP.F16.F32.PACK_AB R13, R44, R43 ;  /* 0x0000002b2c0d723e */ /* 0x000fe200000000ff */
[----:B------:R-:W-:Y:S01]  /*9580*/  FMUL R48, R19, R48 ;  /* 0x0000003013307220 */ /* 0x000fe20000400000 */
[----:B------:R-:W-:Y:S01]  /*9590*/  F2FP.F16.F32.PACK_AB R19, R40, R39 ;  /* 0x000000272813723e */ /* 0x000fe200000000ff */
        /* <DEDUP_REMOVED lines=12> */
[----:B------:R1:W-:Y:S01]  /*9660*/  STS.128 [R152+UR8], R16 ;  /* 0x0000001098007988 */ /* 0x0003e20008000c08 */
[----:B------:R-:W-:Y:S01]  /*9670*/  F2FP.F16.F32.PACK_AB R15, R48, R15 ;  /* 0x0000000f300f723e */ /* 0x000fe200000000ff */
[--C-:B------:R-:W-:Y:S02]  /*9680*/  IMAD R2, R154, -0x10, R0.reuse ;  /* 0xfffffff09a027824 */ /* 0x100fe400078e0200 */
[----:B------:R-:W-:Y:S01]  /*9690*/  FMUL R4, R24, R57 ;  /* 0x0000003918047220 */ /* 0x000fe20000400000 */
[----:B------:R-:W-:Y:S01]  /*96a0*/  FMUL R58, R25, R58 ;  /* 0x0000003a193a7220 */ /* 0x000fe20000400000 */
[----:B------:R-:W-:Y:S01]  /*96b0*/  FMUL R5, R26, R59 ;  /* 0x0000003b1a057220 */ /* 0x000fe20000400000 */
[----:B------:R-:W-:Y:S01]  /*96c0*/  FMUL R60, R31, R60 ;  /* 0x0000003c1f3c7220 */ /* 0x000fe20000400000 */
[----:B------:R1:W-:Y:S01]  /*96d0*/  STS.128 [R2+0x10], R12 ;  /* 0x0000100c02007388 */ /* 0x0003e20000000c00 */
[----:B------:R-:W-:Y:S01]  /*96e0*/  FMUL R6, R28, R61 ;  /* 0x0000003d1c067220 */ /* 0x000fe20000400000 */
[----:B------:R-:W-:Y:S01]  /*96f0*/  FMUL R62, R29, R62 ;  /* 0x0000003e1d3e7220 */ /* 0x000fe20000400000 */
[----:B------:R-:W-:Y:S01]  /*9700*/  FMUL R7, R30, R63 ;  /* 0x0000003f1e077220 */ /* 0x000fe20000400000 */
[----:B------:R-:W-:Y:S01]  /*9710*/  FMUL R64, R35, R64 ;  /* 0x0000004023407220 */ /* 0x000fe20000400000 */
[----:B------:R-:W-:Y:S01]  /*9720*/  F2FP.F16.F32.PACK_AB R8, R50, R8 ;  /* 0x000000083208723e */ /* 0x000fe200000000ff */
[----:B------:R-:W-:Y:S01]  /*9730*/  IMAD R0, R153, -0x10, R0 ;  /* 0xfffffff099007824 */ /* 0x000fe200078e0200 */
[----:B------:R-:W-:Y:S01]  /*9740*/  F2FP.F16.F32.PACK_AB R9, R52, R9 ;  /* 0x000000093409723e */ /* 0x000fe200000000ff */
[----:B------:R-:W-:Y:S05]  /*9750*/  WARPSYNC.ALL ;  /* 0x0000000000007948 */ /* 0x000fea0003800000 */
[----:B------:R-:W-:Y:S01]  /*9760*/  F2FP.F16.F32.PACK_AB R10, R54, R10 ;  /* 0x0000000a360a723e */ /* 0x000fe200000000ff */
[----:B------:R-:W-:Y:S01]  /*9770*/  BSSY.RECONVERGENT B0, `(.L_x_200) ;  /* 0x000001e000007945 */ /* 0x000fe20003800200 */
[----:B------:R-:W-:Y:S02]  /*9780*/  F2FP.F16.F32.PACK_AB R11, R56, R11 ;  /* 0x0000000b380b723e */ /* 0x000fe400000000ff */
[----:B------:R-:W-:Y:S02]  /*9790*/  F2FP.F16.F32.PACK_AB R4, R58, R4 ;  /* 0x000000043a04723e */ /* 0x000fe400000000ff */
[----:B------:R-:W-:Y:S01]  /*97a0*/  F2FP.F16.F32.PACK_AB R5, R60, R5 ;  /* 0x000000053c05723e */ /* 0x000fe200000000ff */
[----:B------:R1:W-:Y:S01]  /*97b0*/  STS.128 [R0+0x20], R8 ;  /* 0x0000200800007388 */ /* 0x0003e20000000c00 */
[----:B------:R-:W-:Y:S02]  /*97c0*/  F2FP.F16.F32.PACK_AB R6, R62, R6 ;  /* 0x000000063e06723e */ /* 0x000fe400000000ff */
[----:B------:R-:W-:Y:S02]  /*97d0*/  F2FP.F16.F32.PACK_AB R7, R64, R7 ;  /* 0x000000074007723e */ /* 0x000fe400000000ff */
[----:B------:R-:W-:Y:S05]  /*97e0*/  LEA R3, R151, R2, 0x4 ;  /* 0x0000000297037211 */ /* 0x000fea00078e20ff */
[----:B------:R1:W-:Y:S01]  /*97f0*/  STS.128 [R3+0x10], R4 ;  /* 0x0000100403007388 */ /* 0x0003e20000000c00 */
[----:B------:R-:W-:Y:S01]  /*9800*/  @!PT LDS RZ, [RZ] ;  /* 0x00000000fffff984 */ /* 0x000fe20000000800 */
[----:B------:R-:W-:Y:S01]  /*9810*/  @!PT LDS RZ, [RZ] ;  /* 0x00000000fffff984 */ /* 0x000fe20000000800 */
[----:B------:R-:W-:Y:S01]  /*9820*/  @!PT LDS RZ, [RZ] ;  /* 0x00000000fffff984 */ /* 0x000fe20000000800 */
[----:B------:R-:W-:Y:S01]  /*9830*/  @!PT LDS RZ, [RZ] ;  /* 0x00000000fffff984 */ /* 0x000fe20000000800 */
[----:B------:R2:W-:Y:S06]  /*9840*/  MEMBAR.ALL.CTA ;  /* 0x0000000000007992 */ /* 0x0005ec0000008000 */
[----:B--2---:R-:W2:Y:S02]  /*9850*/  FENCE.VIEW.ASYNC.S ;  /* 0x00000000000073c6 */ /* 0x004ea40000000000 */
[----:B--2---:R-:W-:Y:S06]  /*9860*/  BAR.SYNC.DEFER_BLOCKING 0x1, 0x80 ;  /* 0x0042000000007b1d */ /* 0x004fec0000010000 */
[----:B------:R-:W-:Y:S05]  /*9870*/  @P0 BRA `(.L_x_201) ;  /* 0x0000000000340947 */ /* 0x000fea0003800000 */
[----:B------:R-:W-:Y:S01]  /*9880*/  UIADD3 UR10, UP0, UPT, UR46, 0x680, URZ ;  /* 0x000006802e0a7890 */ /* 0x000fe2000ff1e0ff */
[----:B------:R-:W-:Y:S01]  /*9890*/  R2UR UR6, R135 ;  /* 0x00000000870672ca */ /* 0x000fe200000e0000 */
[----:B------:R-:W-:Y:S01]  /*98a0*/  UIADD3 UR4, UPT, UPT, UR41, 0x200, UR8 ;  /* 0x0000020029047890 */ /* 0x000fe2000fffe008 */
[----:B------:R-:W-:Y:S01]  /*98b0*/  PLOP3.LUT P0, PT, PT, PT, PT, 0x80, 0x8 ;  /* 0x000000000008781c */ /* 0x000fe20003f0f070 */
[----:B------:R-:W-:Y:S01]  /*98c0*/  UIADD3.X UR11, UPT, UPT, URZ, UR47, URZ, UP0, !UPT ;  /* 0x0000002fff0b7290 */ /* 0x000fe200087fe4ff */
[----:B------:R-:W-:Y:S11]  /*98d0*/  IMAD.IADD R66, R136, 0x1, R66 ;  /* 0x0000000188427824 */ /* 0x000ff600078e0242 */
.L_x_202:
[----:B------:R-:W-:Y:S02]  /*98e0*/  PLOP3.LUT P1, PT, P1, P0, PT, 0xf2, 0x2f ;  /* 0x00000000002f781c */ /* 0x000fe40000f21e72 */
[----:B------:R-:W-:Y:S01]  /*98f0*/  @P0 R2UR P1, UR5, R66 ;  /* 0x00000000420502ca */ /* 0x000fe20000020000 */
[----:B------:R-:W-:Y:S07]  /*9900*/  UMOV UR7, UR36 ;  /* 0x0000002400077c82 */ /* 0x000fee0008000000 */
[----:B------:R-:W-:Y:S05]  /*9910*/  @P0 PLOP3.LUT P0, PT, P1, PT, PT, 0x80, 0x8 ;  /* 0x000000000008081c */ /* 0x000fea0000f0f070 */
[----:B------:R2:W-:Y:S08]  /*9920*/  UTMASTG.3D [UR4], [UR10] ;  /* 0x000000040a0073b5 */ /* 0x0005f00008010000 */
[----:B--2---:R-:W-:Y:S05]  /*9930*/  @P0 BRA.U.ANY `(.L_x_202) ;  /* 0xfffffffd00e80947 */ /* 0x004fea000393ffff */
[----:B------:R0:W-:Y:S02]  /*9940*/  UTMACMDFLUSH ;  /* 0x00000000000079b7 */ /* 0x0001e40000000000 */
.L_x_201:
[----:B------:R-:W-:Y:S05]  /*9950*/  BSYNC.RECONVERGENT B0 ;  /* 0x0000000000007941 */ /* 0x000fea0003800200 */
.L_x_200:
[----:B------:R-:W-:Y:S01]  /*9960*/  UIADD3 UR43, UPT, UPT, UR43, 0x1, URZ ;  /* 0x000000012b2b7890 */ /* 0x000fe2000fffe0ff */
[----:B------:R-:W-:Y:S01]  /*9970*/  ISETP.NE.AND P0, PT, R155, RZ, PT ;  /* 0x000000ff9b00720c */ /* 0x000fe20003f05270 */
[----:B------:R-:W-:Y:S02]  /*9980*/  BSSY.RECONVERGENT B0, `(.L_x_203) ;  /* 0x0000007000007945 */ /* 0x000fe40003800200 */
[----:B------:R-:W-:Y:S04]  /*9990*/  UISETP.NE.AND UP0, UPT, UR43, 0x4, UPT ;  /* 0x000000042b00788c */ /* 0x000fe8000bf05270 */
[----:B------:R-:W-:Y:S02]  /*99a0*/  USEL UR4, URZ, 0x1, UP0 ;  /* 0x00000001ff047887 */ /* 0x000fe40008000000 */
[----:B------:R-:W-:Y:S02]  /*99b0*/  USEL UR43, UR43, URZ, UP0 ;  /* 0x000000ff2b2b7287 */ /* 0x000fe40008000000 */
[----:B------:R-:W-:Y:S02]  /*99c0*/  ULOP3.LUT UR44, UR44, UR4, URZ, 0x3c, !UPT ;  /* 0x000000042c2c7292 */ /* 0x000fe4000f8e3cff */
[----:B------:R-:W-:Y:S10]  /*99d0*/  @P0 BRA `(.L_x_204) ;  /* 0x0000000000040947 */ /* 0x000ff40003800000 */
[----:B------:R-:W-:Y:S04]  /*99e0*/  DEPBAR.LE SB0, 0x1 ;  /* 0x000080400000791a */ /* 0x000fe80000000000 */
.L_x_204:
[----:B------:R-:W-:Y:S05]  /*99f0*/  BSYNC.RECONVERGENT B0 ;  /* 0x0000000000007941 */ /* 0x000fea0003800200 */
.L_x_203:
[----:B------:R-:W-:Y:S01]  /*9a00*/  BAR.SYNC.DEFER_BLOCKING 0x1, 0x80 ;  /* 0x0042000000007b1d */ /* 0x000fe20000010000 */
[----:B------:R-:W-:Y:S01]  /*9a10*/  ISETP.NE.AND P3, PT, R159, RZ, PT ;  /* 0x000000ff9f00720c */ /* 0x000fe20003f65270 */
[----:B------:R-:W-:Y:S05]  /*9a20*/  VIADD R142, R142, 0x1 ;  /* 0x000000018e8e7836 */ /* 0x000fea0000000000 */
[----:B------:R-:W-:Y:S01]  /*9a30*/  ISETP.GE.U32.AND P0, PT, R142, 0x2, PT ;  /* 0x000000028e00780c */ /* 0x000fe20003f06070 */
[----:B------:R-:W-:Y:S11]  /*9a40*/  BSSY.RECONVERGENT B0, `(.L_x_205) ;  /* 0x000000b000007945 */ /* 0x000ff60003800200 */
[----:B------:R-:W-:Y:S01]  /*9a50*/  @!UPT UIADD3 URZ, UPT, UPT, URZ, URZ, URZ ;  /* 0x000000fffffff290 */ /* 0x000fe2000fffe0ff */
[----:B------:R-:W-:Y:S05]  /*9a60*/  @!P0 BRA `(.L_x_206) ;  /* 0x0000000000208947 */ /* 0x000fea0003800000 */
[C---:B-1----:R-:W-:Y:S01]  /*9a70*/  @!P3 LEA R2, R148.reuse, UR41, 0x3 ;  /* 0x000000299402bc11 */ /* 0x042fe2000f8e18ff */
[----:B------:R-:W-:Y:S02]  /*9a80*/  IMAD.U32 R0, RZ, RZ, UR37 ;  /* 0x00000025ff007e24 */ /* 0x000fe4000f8e00ff */
[----:B------:R-:W-:Y:S02]  /*9a90*/  VIADD R148, R148, 0x1 ;  /* 0x0000000194947836 */ /* 0x000fe40000000000 */
[----:B------:R-:W-:Y:S03]  /*9aa0*/  @!P3 VIADD R2, R2, 0x80 ;  /* 0x000000800202b836 */ /* 0x000fe60000000000 */
[----:B------:R-:W-:Y:S02]  /*9ab0*/  ISETP.NE.AND P0, PT, R148, 0x4, PT ;  /* 0x000000049400780c */ /* 0x000fe40003f05270 */
[----:B------:R-:W-:Y:S02]  /*9ac0*/  @!P3 PRMT R0, R0, 0x654, R2 ;  /* 0x000006540000b816 */ /* 0x000fe40000000002 */
[----:B------:R-:W-:Y:S02]  /*9ad0*/  SEL R148, R148, RZ, P0 ;  /* 0x000000ff94947207 */ /* 0x000fe40000000000 */
[----:B------:R2:W-:Y:S07]  /*9ae0*/  @!P3 SYNCS.ARRIVE.TRANS64.RED.A1T0 RZ, [R0+URZ], RZ ;  /* 0x000000ff00ffb9a7 */ /* 0x0005ee00081004ff */
.L_x_206:
[----:B------:R-:W-:Y:S05]  /*9af0*/  BSYNC.RECONVERGENT B0 ;  /* 0x0000000000007941 */ /* 0x000fea0003800200 */
.L_x_205:
[C---:B------:R-:W-:Y:S01]  /*9b00*/  ISETP.EQ.OR P2, PT, R68.reuse, 0x3, P3 ;  /* 0x000000034400780c */ /* 0x040fe20001f42670 */
[----:B------:R-:W-:Y:S01]  /*9b10*/  VIADD R68, R68, 0x1 ;  /* 0x0000000144447836 */ /* 0x000fe20000000000 */
[----:B------:R-:W-:Y:S04]  /*9b20*/  SEL R143, R143, 0x1, P3 ;  /* 0x000000018f8f7807 */ /* 0x000fe80001800000 */
[----:B------:R-:W-:Y:S07]  /*9b30*/  ISETP.NE.AND P0, PT, R68, 0x4, PT ;  /* 0x000000044400780c */ /* 0x000fee0003f05270 */
[----:B-1----:R-:W-:Y:S02]  /*9b40*/  @!P2 LEA R2, R141, UR41, 0x3 ;  /* 0x000000298d02ac11 */ /* 0x002fe4000f8e18ff */
[----:B--2---:R-:W-:Y:S04]  /*9b50*/  @!P2 SHF.L.U32 R0, R144, 0x1f, RZ ;  /* 0x0000001f9000a819 */ /* 0x004fe800000006ff */
[----:B------:R-:W1:Y:S02]  /*9b60*/  @!P2 SYNCS.PHASECHK.TRANS64.TRYWAIT P1, [R2+URZ+0x60], R0 ;  /* 0x000060000200a5a7 */ /* 0x000e6400080211ff */
[----:B-1----:R-:W-:Y:S01]  /*9b70*/  @!P2 SEL R143, RZ, 0x1, !P1 ;  /* 0x00000001ff8fa807 */ /* 0x002fe20004800000 */
[----:B------:R-:W-:Y:S06]  /*9b80*/  @P0 BRA `(.L_x_207) ;  /* 0xffffffbc00880947 */ /* 0x000fec000383ffff */
[----:B------:R-:W-:Y:S01]  /*9b90*/  ISETP.NE.AND P3, PT, R158, RZ, PT ;  /* 0x000000ff9e00720c */ /* 0x000fe20003f65270 */
[----:B------:R-:W-:Y:S01]  /*9ba0*/  UIADD3 UR42, UPT, UPT, UR42, 0x4, URZ ;  /* 0x000000042a2a7890 */ /* 0x000fe2000fffe0ff */
[----:B------:R-:W-:Y:S01]  /*9bb0*/  ISETP.NE.AND P0, PT, R138, 0x2, PT ;  /* 0x000000028a00780c */ /* 0x000fe20003f05270 */
[----:B------:R-:W-:Y:S02]  /*9bc0*/  IMAD.IADD R23, R145, 0x1, R115 ;  /* 0x0000000191177824 */ /* 0x000fe400078e0273 */
[----:B------:R-:W-:Y:S01]  /*9bd0*/  IMAD.IADD R22, R146, 0x1, R132 ;  /* 0x0000000192167824 */ /* 0x000fe200078e0284 */
[----:B------:R-:W-:Y:S02]  /*9be0*/  SEL R0, RZ, 0x1, P0 ;  /* 0x00000001ff007807 */ /* 0x000fe40000000000 */
[----:B------:R-:W-:Y:S02]  /*9bf0*/  SEL R138, R138, RZ, P0 ;  /* 0x000000ff8a8a7207 */ /* 0x000fe40000000000 */
[----:B------:R-:W-:-:S03]  /*9c00*/  LOP3.LUT R149, R149, R0, RZ, 0x3c, !PT ;  /* 0x0000000095957212 */ /* 0x000fc600078e3cff */
[----:B------:R-:W-:Y:S01]  /*9c10*/  @P3 R2UR UR36, R147 ;  /* 0x00000000932432ca */ /* 0x000fe200000e0000 */
[----:B------:R-:W-:-:S14]  /*9c20*/  @P3 BRA `(.L_x_208) ;  /* 0xffffffb000183947 */ /* 0x000fdc000383ffff */
[----:B------:R-:W-:-:S09]  /*9c30*/  UISETP.NE.AND UP0, UPT, UR45, URZ, UPT ;  /* 0x000000ff2d00728c */ /* 0x000fd2000bf05270 */
[----:B------:R-:W-:Y:S05]  /*9c40*/  BRA.U !UP0, `(.L_x_209) ;  /* 0x0000000108487547 */ /* 0x000fea000b800000 */
[----:B------:R-:W1:Y:S02]  /*9c50*/  LDCU.64 UR4, c[0x0][0x890] ;  /* 0x00011200ff0477ac */ /* 0x000e640008000a00 */
[----:B-1----:R-:W-:-:S04]  /*9c60*/  UISETP.NE.U32.AND UP0, UPT, UR4, URZ, UPT ;  /* 0x000000ff0400728c */ /* 0x002fc8000bf05070 */
[----:B------:R-:W-:-:S09]  /*9c70*/  UISETP.NE.AND.EX UP0, UPT, UR5, URZ, UPT, UP0 ;  /* 0x000000ff0500728c */ /* 0x000fd2000bf05300 */
[----:B------:R-:W-:Y:S05]  /*9c80*/  BRA.U UP0, `(.L_x_210) ;  /* 0x00000001000c7547 */ /* 0x000fea000b800000 */
[----:B------:R-:W-:-:S13]  /*9c90*/  FSETP.NEU.AND P0, PT, R91, RZ, PT ;  /* 0x000000ff5b00720b */ /* 0x000fda0003f0d000 */
[----:B------:R-:W-:Y:S05]  /*9ca0*/  @!P0 EXIT ;  /* 0x000000000000894d */ /* 0x000fea0003800000 */
[----:B------:R-:W-:Y:S05]  /*9cb0*/  BRA `(.L_x_209) ;  /* 0x00000000002c7947 */ /* 0x000fea0003800000 */
.L_x_210:
[----:B------:R-:W-:Y:S01]  /*9cc0*/  ISETP.NE.AND P0, PT, R134, RZ, PT ;  /* 0x000000ff8600720c */ /* 0x000fe20003f05270 */
[----:B------:R-:W-:-:S12]  /*9cd0*/  BSSY.RECONVERGENT B0, `(.L_x_209) ;  /* 0x0000009000007945 */ /* 0x000fd80003800200 */
[----:B------:R-:W-:Y:S05]  /*9ce0*/  @P0 BRA `(.L_x_211) ;  /* 0x0000000000140947 */ /* 0x000fea0003800000 */
[----:B------:R-:W1:Y:S02]  /*9cf0*/  LDCU.64 UR4, c[0x0][0x888] ;  /* 0x00011100ff0477ac */ /* 0x000e640008000a00 */
[----:B-1----:R-:W-:-:S04]  /*9d00*/  ISETP.NE.U32.AND P0, PT, RZ, UR4, PT ;  /* 0x00000004ff007c0c */ /* 0x002fc8000bf05070 */
[----:B------:R-:W-:-:S13]  /*9d10*/  ISETP.NE.AND.EX P0, PT, RZ, UR5, PT, P0 ;  /* 0x00000005ff007c0c */ /* 0x000fda000bf05300 */
[----:B------:R-:W-:Y:S05]  /*9d20*/  @!P0 EXIT ;  /* 0x000000000000894d */ /* 0x000fea0003800000 */
[----:B------:R-:W-:Y:S05]  /*9d30*/  BRA `(.L_x_212) ;  /* 0x0000000000087947 */ /* 0x000fea0003800000 */
.L_x_211:
[----:B------:R-:W-:-:S13]  /*9d40*/  FSETP.NEU.AND P0, PT, R91, RZ, PT ;  /* 0x000000ff5b00720b */ /* 0x000fda0003f0d000 */
[----:B------:R-:W-:Y:S05]  /*9d50*/  @!P0 EXIT ;  /* 0x000000000000894d */ /* 0x000fea0003800000 */
.L_x_212:
[----:B------:R-:W-:Y:S05]  /*9d60*/  BSYNC.RECONVERGENT B0 ;  /* 0x0000000000007941 */ /* 0x000fea0003800200 */
.L_x_209:
[----:B------:R-:W-:Y:S01]  /*9d70*/  LEA R2, R148, UR41, 0x3 ;  /* 0x0000002994027c11 */ /* 0x000fe2000f8e18ff */
[----:B------:R-:W-:Y:S01]  /*9d80*/  IMAD.U32 R0, RZ, RZ, UR37 ;  /* 0x00000025ff007e24 */ /* 0x000fe2000f8e00ff */
[----:B------:R-:W-:-:S04]  /*9d90*/  DEPBAR.LE SB0, 0x0 ;  /* 0x000080000000791a */ /* 0x000fc80000000000 */
[----:B------:R-:W-:-:S05]  /*9da0*/  VIADD R2, R2, 0x80 ;  /* 0x0000008002027836 */ /* 0x000fca0000000000 */
[----:B------:R-:W-:-:S04]  /*9db0*/  PRMT R0, R0, 0x654, R2 ;  /* 0x0000065400007816 */ /* 0x000fc80000000002 */
[----:B------:R-:W-:Y:S01]  /*9dc0*/  SYNCS.ARRIVE.TRANS64.RED.A1T0 RZ, [R0+URZ], RZ ;  /* 0x000000ff00ff79a7 */ /* 0x000fe200081004ff */
[----:B------:R-:W-:Y:S05]  /*9dd0*/  EXIT ;  /* 0x000000000000794d */ /* 0x000fea0003800000 */
.L_x_19:
[----:B----4-:R4:W1:Y:S02]  /*9de0*/  SYNCS.PHASECHK.TRANS64.TRYWAIT P0, [R2+URZ+0x120], R3 ;  /* 0x00012003020075a7 */ /* 0x01086400080011ff */
[----:B-1----:R-:W-:Y:S05]  /*9df0*/  @!P0 NANOSLEEP.SYNCS 0x989680 ;  /* 0x009896800000895d */ /* 0x002fea0003900000 */
[----:B------:R-:W1:Y:S02]  /*9e00*/  @!P0 SYNCS.PHASECHK.TRANS64 P0, [R2+URZ+0x120], R3 ;  /* 0x00012003020085a7 */ /* 0x000e6400080010ff */
[----:B-1----:R-:W-:Y:S05]  /*9e10*/  @!P0 BRA `(.L_x_19) ;  /* 0xfffffffc00f08947 */ /* 0x002fea000383ffff */
[----:B------:R-:W-:Y:S05]  /*9e20*/  BRA `(.L_x_213) ;  /* 0xffffff7400e87947 */ /* 0x000fea000383ffff */
.L_x_22:
[----:B-1----:R-:W-:-:S07]  /*9e30*/  MOV R2, UR33 ;  /* 0x0000002100027c02 */ /* 0x002fce0008000f00 */
.L_x_214:
[----:B-1----:R1:W4:Y:S02]  /*9e40*/  SYNCS.PHASECHK.TRANS64.TRYWAIT P0, [R2+URZ+0x30], R4 ;  /* 0x00003004020075a7 */ /* 0x00232400080011ff */
[----:B----4-:R-:W-:Y:S05]  /*9e50*/  @!P0 NANOSLEEP.SYNCS 0x989680 ;  /* 0x009896800000895d */ /* 0x010fea0003900000 */
[----:B------:R-:W4:Y:S02]  /*9e60*/  @!P0 SYNCS.PHASECHK.TRANS64 P0, [R2+URZ+0x30], R4 ;  /* 0x00003004020085a7 */ /* 0x000f2400080010ff */
[----:B----4-:R-:W-:Y:S05]  /*9e70*/  @!P0 BRA `(.L_x_214) ;  /* 0xfffffffc00f08947 */ /* 0x010fea000383ffff */
[----:B------:R-:W-:Y:S05]  /*9e80*/  BRA `(.L_x_21) ;  /* 0xffffff7800387947 */ /* 0x000fea000383ffff */
.L_x_28:
[----:B-1----:R-:W-:-:S07]  /*9e90*/  MOV R2, UR17 ;  /* 0x0000001100027c02 */ /* 0x002fce0008000f00 */
.L_x_215:
[----:B-1----:R1:W4:Y:S02]  /*9ea0*/  SYNCS.PHASECHK.TRANS64.TRYWAIT P0, [R2+URZ+0x30], R4 ;  /* 0x00003004020075a7 */ /* 0x00232400080011ff */
[----:B----4-:R-:W-:Y:S05]  /*9eb0*/  @!P0 NANOSLEEP.SYNCS 0x989680 ;  /* 0x009896800000895d */ /* 0x010fea0003900000 */
[----:B------:R-:W4:Y:S02]  /*9ec0*/  @!P0 SYNCS.PHASECHK.TRANS64 P0, [R2+URZ+0x30], R4 ;  /* 0x00003004020085a7 */ /* 0x000f2400080010ff */
[----:B----4-:R-:W-:Y:S05]  /*9ed0*/  @!P0 BRA `(.L_x_215) ;  /* 0xfffffffc00f08947 */ /* 0x010fea000383ffff */
[----:B------:R-:W-:Y:S05]  /*9ee0*/  BRA `(.L_x_27) ;  /* 0xffffff7800e07947 */ /* 0x000fea000383ffff */
.L_x_32:
[----:B-1----:R1:W4:Y:S02]  /*9ef0*/  SYNCS.PHASECHK.TRANS64.TRYWAIT P0, [R2+URZ+0xb0], R3 ;  /* 0x0000b003020075a7 */ /* 0x00232400080011ff */
[----:B----4-:R-:W-:Y:S05]  /*9f00*/  @!P0 NANOSLEEP.SYNCS 0x989680 ;  /* 0x009896800000895d */ /* 0x010fea0003900000 */
[----:B------:R-:W4:Y:S02]  /*9f10*/  @!P0 SYNCS.PHASECHK.TRANS64 P0, [R2+URZ+0xb0], R3 ;  /* 0x0000b003020085a7 */ /* 0x000f2400080010ff */
[----:B----4-:R-:W-:Y:S05]  /*9f20*/  @!P0 BRA `(.L_x_32) ;  /* 0xfffffffc00f08947 */ /* 0x010fea000383ffff */
[----:B------:R-:W-:Y:S05]  /*9f30*/  BRA `(.L_x_216) ;  /* 0xffffff7c006c7947 */ /* 0x000fea000383ffff */
.L_x_36:
[----:B--2---:R-:W-:-:S07]  /*9f40*/  MOV R0, UR5 ;  /* 0x0000000500007c02 */ /* 0x004fce0008000f00 */
.L_x_217:
[----:B-1----:R1:W2:Y:S02]  /*9f50*/  SYNCS.PHASECHK.TRANS64.TRYWAIT P0, [R0+URZ], R2 ;  /* 0x00000002000075a7 */ /* 0x0022a400080011ff */
[----:B--2---:R-:W-:Y:S05]  /*9f60*/  @!P0 NANOSLEEP.SYNCS 0x989680 ;  /* 0x009896800000895d */ /* 0x004fea0003900000 */
[----:B------:R-:W2:Y:S02]  /*9f70*/  @!P0 SYNCS.PHASECHK.TRANS64 P0, [R0+URZ], R2 ;  /* 0x00000002000085a7 */ /* 0x000ea400080010ff */
[----:B--2---:R-:W-:Y:S05]  /*9f80*/  @!P0 BRA `(.L_x_217) ;  /* 0xfffffffc00f08947 */ /* 0x004fea000383ffff */
[----:B------:R-:W-:Y:S05]  /*9f90*/  BRA `(.L_x_218) ;  /* 0xffffff8000dc7947 */ /* 0x000fea000383ffff */
.L_x_37:
[----:B--2---:R-:W-:-:S07]  /*9fa0*/  MOV R0, UR5 ;  /* 0x0000000500007c02 */ /* 0x004fce0008000f00 */
.L_x_219:
[----:B-1----:R1:W2:Y:S02]  /*9fb0*/  SYNCS.PHASECHK.TRANS64.TRYWAIT P0, [R0+URZ], R3 ;  /* 0x00000003000075a7 */ /* 0x0022a400080011ff */
[----:B--2---:R-:W-:Y:S05]  /*9fc0*/  @!P0 NANOSLEEP.SYNCS 0x989680 ;  /* 0x009896800000895d */ /* 0x004fea0003900000 */
[----:B------:R-:W2:Y:S02]  /*9fd0*/  @!P0 SYNCS.PHASECHK.TRANS64 P0, [R0+URZ], R3 ;  /* 0x00000003000085a7 */ /* 0x000ea400080010ff */
[----:B--2---:R-:W-:Y:S05]  /*9fe0*/  @!P0 BRA `(.L_x_219) ;  /* 0xfffffffc00f08947 */ /* 0x004fea000383ffff */
[----:B------:R-:W-:Y:S05]  /*9ff0*/  BRA `(.L_x_220) ;  /* 0xffffff8000e87947 */ /* 0x000fea000383ffff */
.L_x_38:
[----:B--2---:R-:W-:-:S07]  /*a000*/  MOV R0, UR5 ;  /* 0x0000000500007c02 */ /* 0x004fce0008000f00 */
.L_x_221:
[----:B-1----:R1:W2:Y:S02]  /*a010*/  SYNCS.PHASECHK.TRANS64.TRYWAIT P0, [R0+URZ], R3 ;  /* 0x00000003000075a7 */ /* 0x0022a400080011ff */
[----:B--2---:R-:W-:Y:S05]  /*a020*/  @!P0 NANOSLEEP.SYNCS 0x989680 ;  /* 0x009896800000895d */ /* 0x004fea0003900000 */
[----:B------:R-:W2:Y:S02]  /*a030*/  @!P0 SYNCS.PHASECHK.TRANS64 P0, [R0+URZ], R3 ;  /* 0x00000003000085a7 */ /* 0x000ea400080010ff */
[----:B--2---:R-:W-:Y:S05]  /*a040*/  @!P0 BRA `(.L_x_221) ;  /* 0xfffffffc00f08947 */ /* 0x004fea000383ffff */
[----:B------:R-:W-:Y:S05]  /*a050*/  BRA `(.L_x_222) ;  /* 0xffffff8000f47947 */ /* 0x000fea000383ffff */
.L_x_39:
[----:B--2---:R-:W-:-:S07]  /*a060*/  MOV R0, UR5 ;  /* 0x0000000500007c02 */ /* 0x004fce0008000f00 */
.L_x_223:
[----:B-1----:R1:W2:Y:S02]  /*a070*/  SYNCS.PHASECHK.TRANS64.TRYWAIT P0, [R0+URZ], R3 ;  /* 0x00000003000075a7 */ /* 0x0022a400080011ff */
[----:B--2---:R-:W-:Y:S05]  /*a080*/  @!P0 NANOSLEEP.SYNCS 0x989680 ;  /* 0x009896800000895d */ /* 0x004fea0003900000 */
[----:B------:R-:W2:Y:S02]  /*a090*/  @!P0 SYNCS.PHASECHK.TRANS64 P0, [R0+URZ], R3 ;  /* 0x00000003000085a7 */ /* 0x000ea400080010ff */
[----:B--2---:R-:W-:Y:S05]  /*a0a0*/  @!P0 BRA `(.L_x_223) ;  /* 0xfffffffc00f08947 */ /* 0x004fea000383ffff */
[----:B------:R-:W-:Y:S05]  /*a0b0*/  BRA `(.L_x_224) ;  /* 0xffffff8400007947 */ /* 0x000fea000383ffff */
.L_x_40:
[----:B--2---:R-:W-:-:S07]  /*a0c0*/  MOV R0, UR5 ;  /* 0x0000000500007c02 */ /* 0x004fce0008000f00 */
.L_x_225:
[----:B-1----:R1:W2:Y:S02]  /*a0d0*/  SYNCS.PHASECHK.TRANS64.TRYWAIT P0, [R0+URZ], R3 ;  /* 0x00000003000075a7 */ /* 0x0022a400080011ff */
[----:B--2---:R-:W-:Y:S05]  /*a0e0*/  @!P0 NANOSLEEP.SYNCS 0x989680 ;  /* 0x009896800000895d */ /* 0x004fea0003900000 */
[----:B------:R-:W2:Y:S02]  /*a0f0*/  @!P0 SYNCS.PHASECHK.TRANS64 P0, [R0+URZ], R3 ;  /* 0x00000003000085a7 */ /* 0x000ea400080010ff */
[----:B--2---:R-:W-:Y:S05]  /*a100*/  @!P0 BRA `(.L_x_225) ;  /* 0xfffffffc00f08947 */ /* 0x004fea000383ffff */
[----:B------:R-:W-:Y:S05]  /*a110*/  BRA `(.L_x_226) ;  /* 0xffffff84000c7947 */ /* 0x000fea000383ffff */
.L_x_43:
[----:B-1----:R1:W2:Y:S02]  /*a120*/  SYNCS.PHASECHK.TRANS64.TRYWAIT P0, [R0+URZ+0x110], R4 ;  /* 0x00011004000075a7 */ /* 0x0022a400080011ff */
[----:B--2---:R-:W-:Y:S05]  /*a130*/  @!P0 NANOSLEEP.SYNCS 0x989680 ;  /* 0x009896800000895d */ /* 0x004fea0003900000 */
[----:B------:R-:W2:Y:S02]  /*a140*/  @!P0 SYNCS.PHASECHK.TRANS64 P0, [R0+URZ+0x110], R4 ;  /* 0x00011004000085a7 */ /* 0x000ea400080010ff */
[----:B--2---:R-:W-:Y:S05]  /*a150*/  @!P0 BRA `(.L_x_43) ;  /* 0xfffffffc00f08947 */ /* 0x004fea000383ffff */
[----:B------:R-:W-:Y:S05]  /*a160*/  BRA `(.L_x_227) ;  /* 0xffffff8400687947 */ /* 0x000fea000383ffff */
.L_x_44:
[----:B------:R-:W-:-:S07]  /*a170*/  MOV R0, UR5 ;  /* 0x0000000500007c02 */ /* 0x000fce0008000f00 */
.L_x_228:
[----:B-1----:R1:W2:Y:S02]  /*a180*/  SYNCS.PHASECHK.TRANS64.TRYWAIT P0, [R0+URZ+0xc0], R5 ;  /* 0x0000c005000075a7 */ /* 0x0022a400080011ff */
[----:B--2---:R-:W-:Y:S05]  /*a190*/  @!P0 NANOSLEEP.SYNCS 0x989680 ;  /* 0x009896800000895d */ /* 0x004fea0003900000 */
[----:B------:R-:W2:Y:S02]  /*a1a0*/  @!P0 SYNCS.PHASECHK.TRANS64 P0, [R0+URZ+0xc0], R5 ;  /* 0x0000c005000085a7 */ /* 0x000ea400080010ff */
[----:B--2---:R-:W-:Y:S05]  /*a1b0*/  @!P0 BRA `(.L_x_228) ;  /* 0xfffffffc00f08947 */ /* 0x004fea000383ffff */
[----:B------:R-:W-:Y:S05]  /*a1c0*/  BRA `(.L_x_229) ;  /* 0xffffff8400787947 */ /* 0x000fea000383ffff */
.L_x_45:
[----:B-1----:R1:W2:Y:S02]  /*a1d0*/  SYNCS.PHASECHK.TRANS64.TRYWAIT P1, [R0+URZ+0xb0], R4 ;  /* 0x0000b004000075a7 */ /* 0x0022a400080211ff */
[----:B--2---:R-:W-:Y:S05]  /*a1e0*/  @!P1 NANOSLEEP.SYNCS 0x989680 ;  /* 0x009896800000995d */ /* 0x004fea0003900000 */
[----:B------:R-:W2:Y:S02]  /*a1f0*/  @!P1 SYNCS.PHASECHK.TRANS64 P1, [R0+URZ+0xb0], R4 ;  /* 0x0000b004000095a7 */ /* 0x000ea400080210ff */
[----:B--2---:R-:W-:Y:S05]  /*a200*/  @!P1 BRA `(.L_x_45) ;  /* 0xfffffffc00f09947 */ /* 0x004fea000383ffff */
[----:B------:R-:W-:Y:S05]  /*a210*/  BRA `(.L_x_230) ;  /* 0xffffff8400a87947 */ /* 0x000fea000383ffff */
.L_x_48:
[----:B------:R-:W-:-:S07]  /*a220*/  MOV R0, UR5 ;  /* 0x0000000500007c02 */ /* 0x000fce0008000f00 */
.L_x_231:
[----:B-1----:R1:W2:Y:S02]  /*a230*/  SYNCS.PHASECHK.TRANS64.TRYWAIT P0, [R0+URZ+0xc0], R2 ;  /* 0x0000c002000075a7 */ /* 0x0022a400080011ff */
[----:B--2---:R-:W-:Y:S05]  /*a240*/  @!P0 NANOSLEEP.SYNCS 0x989680 ;  /* 0x009896800000895d */ /* 0x004fea0003900000 */
[----:B------:R-:W2:Y:S02]  /*a250*/  @!P0 SYNCS.PHASECHK.TRANS64 P0, [R0+URZ+0xc0], R2 ;  /* 0x0000c002000085a7 */ /* 0x000ea400080010ff */
[----:B--2---:R-:W-:Y:S05]  /*a260*/  @!P0 BRA `(.L_x_231) ;  /* 0xfffffffc00f08947 */ /* 0x004fea000383ffff */
[----:B------:R-:W-:Y:S05]  /*a270*/  BRA `(.L_x_47) ;  /* 0xffffff8400fc7947 */ /* 0x000fea000383ffff */
.L_x_55:
[----:B-1----:R1:W2:Y:S02]  /*a280*/  SYNCS.PHASECHK.TRANS64.TRYWAIT P1, [R0+URZ+0xb0], R2 ;  /* 0x0000b002000075a7 */ /* 0x0022a400080211ff */
[----:B--2---:R-:W-:Y:S05]  /*a290*/  @!P1 NANOSLEEP.SYNCS 0x989680 ;  /* 0x009896800000995d */ /* 0x004fea0003900000 */
[----:B------:R-:W2:Y:S02]  /*a2a0*/  @!P1 SYNCS.PHASECHK.TRANS64 P1, [R0+URZ+0xb0], R2 ;  /* 0x0000b002000095a7 */ /* 0x000ea400080210ff */
[----:B--2---:R-:W-:Y:S05]  /*a2b0*/  @!P1 BRA `(.L_x_55) ;  /* 0xfffffffc00f09947 */ /* 0x004fea000383ffff */
[----:B------:R-:W-:Y:S05]  /*a2c0*/  BRA `(.L_x_232) ;  /* 0xffffff8c006c7947 */ /* 0x000fea000383ffff */
.L_x_56:
[----:B------:R-:W-:-:S07]  /*a2d0*/  MOV R2, UR7 ;  /* 0x0000000700027c02 */ /* 0x000fce0008000f00 */
.L_x_233:
[----:B-1----:R1:W2:Y:S02]  /*a2e0*/  SYNCS.PHASECHK.TRANS64.TRYWAIT P0, [R2+URZ+0xf0], R0 ;  /* 0x0000f000020075a7 */ /* 0x0022a400080011ff */
[----:B--2---:R-:W-:Y:S05]  /*a2f0*/  @!P0 NANOSLEEP.SYNCS 0x989680 ;  /* 0x009896800000895d */ /* 0x004fea0003900000 */
[----:B------:R-:W2:Y:S02]  /*a300*/  @!P0 SYNCS.PHASECHK.TRANS64 P0, [R2+URZ+0xf0], R0 ;  /* 0x0000f000020085a7 */ /* 0x000ea400080010ff */
[----:B--2---:R-:W-:Y:S05]  /*a310*/  @!P0 BRA `(.L_x_233) ;  /* 0xfffffffc00f08947 */ /* 0x004fea000383ffff */
[----:B------:R-:W-:Y:S05]  /*a320*/  BRA `(.L_x_234) ;  /* 0xffffff8c00a47947 */ /* 0x000fea000383ffff */
.L_x_59:
[----:B------:R-:W-:Y:S07]  /*a330*/  MOV R0, UR6 ;  /* 0x0000000600007c02 */ /* 0x000fee0008000f00 */
.L_x_235:
[----:B-1----:R1:W2:Y:S02]  /*a340*/  SYNCS.PHASECHK.TRANS64.TRYWAIT P0, [R0+URZ], R2 ;  /* 0x00000002000075a7 */ /* 0x0022a400080011ff */
[----:B--2---:R-:W-:Y:S05]  /*a350*/  @!P0 NANOSLEEP.SYNCS 0x989680 ;  /* 0x009896800000895d */ /* 0x004fea0003900000 */
[----:B------:R-:W2:Y:S02]  /*a360*/  @!P0 SYNCS.PHASECHK.TRANS64 P0, [R0+URZ], R2 ;  /* 0x00000002000085a7 */ /* 0x000ea400080010ff */
[----:B--2---:R-:W-:Y:S05]  /*a370*/  @!P0 BRA `(.L_x_235) ;  /* 0xfffffffc00f08947 */ /* 0x004fea000383ffff */
[----:B------:R-:W-:Y:S05]  /*a380*/  BRA `(.L_x_58) ;  /* 0xffffff8c00c07947 */ /* 0x000fea000383ffff */
.L_x_62:
[----:B------:R-:W-:-:S07]  /*a390*/  MOV R0, UR6 ;  /* 0x0000000600007c02 */ /* 0x000fce0008000f00 */
.L_x_236:
[----:B--2---:R2:W4:Y:S02]  /*a3a0*/  SYNCS.PHASECHK.TRANS64.TRYWAIT P0, [R0+URZ], R2 ;  /* 0x00000002000075a7 */ /* 0x00452400080011ff */
[----:B----4-:R-:W-:Y:S05]  /*a3b0*/  @!P0 NANOSLEEP.SYNCS 0x989680 ;  /* 0x009896800000895d */ /* 0x010fea0003900000 */
[----:B------:R-:W4:Y:S02]  /*a3c0*/  @!P0 SYNCS.PHASECHK.TRANS64 P0, [R0+URZ], R2 ;  /* 0x00000002000085a7 */ /* 0x000f2400080010ff */
[----:B----4-:R-:W-:Y:S05]  /*a3d0*/  @!P0 BRA `(.L_x_236) ;  /* 0xfffffffc00f08947 */ /* 0x010fea000383ffff */
[----:B------:R-:W-:Y:S05]  /*a3e0*/  BRA `(.L_x_237) ;  /* 0xffffff90009c7947 */ /* 0x000fea000383ffff */
.L_x_63:
[----:B------:R-:W-:-:S07]  /*a3f0*/  MOV R0, UR6 ;  /* 0x0000000600007c02 */ /* 0x000fce0008000f00 */
.L_x_238:
[----:B-1----:R1:W2:Y:S02]  /*a400*/  SYNCS.PHASECHK.TRANS64.TRYWAIT P0, [R0+URZ], R3 ;  /* 0x00000003000075a7 */ /* 0x0022a400080011ff */
[----:B--2---:R-:W-:Y:S05]  /*a410*/  @!P0 NANOSLEEP.SYNCS 0x989680 ;  /* 0x009896800000895d */ /* 0x004fea0003900000 */
[----:B------:R-:W2:Y:S02]  /*a420*/  @!P0 SYNCS.PHASECHK.TRANS64 P0, [R0+URZ], R3 ;  /* 0x00000003000085a7 */ /* 0x000ea400080010ff */
[----:B--2---:R-:W-:Y:S05]  /*a430*/  @!P0 BRA `(.L_x_238) ;  /* 0xfffffffc00f08947 */ /* 0x004fea000383ffff */
[----:B------:R-:W-:Y:S05]  /*a440*/  BRA `(.L_x_239) ;  /* 0xffffff9000a87947 */ /* 0x000fea000383ffff */
.L_x_64:
[----:B------:R-:W-:-:S07]  /*a450*/  MOV R0, UR6 ;  /* 0x0000000600007c02 */ /* 0x000fce0008000f00 */
.L_x_240:
[----:B-1----:R1:W2:Y:S02]  /*a460*/  SYNCS.PHASECHK.TRANS64.TRYWAIT P0, [R0+URZ], R3 ;  /* 0x00000003000075a7 */ /* 0x0022a400080011ff */
[----:B--2---:R-:W-:Y:S05]  /*a470*/  @!P0 NANOSLEEP.SYNCS 0x989680 ;  /* 0x009896800000895d */ /* 0x004fea0003900000 */
[----:B------:R-:W2:Y:S02]  /*a480*/  @!P0 SYNCS.PHASECHK.TRANS64 P0, [R0+URZ], R3 ;  /* 0x00000003000085a7 */ /* 0x000ea400080010ff */
[----:B--2---:R-:W-:Y:S05]  /*a490*/  @!P0 BRA `(.L_x_240) ;  /* 0xfffffffc00f08947 */ /* 0x004fea000383ffff */
[----:B------:R-:W-:Y:S05]  /*a4a0*/  BRA `(.L_x_241) ;  /* 0xffffff9000b47947 */ /* 0x000fea000383ffff */
.L_x_65:
[----:B-1----:R-:W-:-:S07]  /*a4b0*/  MOV R0, UR7 ;  /* 0x0000000700007c02 */ /* 0x002fce0008000f00 */
.L_x_242:
[----:B-1----:R1:W2:Y:S02]  /*a4c0*/  SYNCS.PHASECHK.TRANS64.TRYWAIT P0, [R0+URZ], R2 ;  /* 0x00000002000075a7 */ /* 0x0022a400080011ff */
[----:B--2---:R-:W-:Y:S05]  /*a4d0*/  @!P0 NANOSLEEP.SYNCS 0x989680 ;  /* 0x009896800000895d */ /* 0x004fea0003900000 */
[----:B------:R-:W2:Y:S02]  /*a4e0*/  @!P0 SYNCS.PHASECHK.TRANS64 P0, [R0+URZ], R2 ;  /* 0x00000002000085a7 */ /* 0x000ea400080010ff */
[----:B--2---:R-:W-:Y:S05]  /*a4f0*/  @!P0 BRA `(.L_x_242) ;  /* 0xfffffffc00f08947 */ /* 0x004fea000383ffff */
[----:B------:R-:W-:Y:S05]  /*a500*/  BRA `(.L_x_243) ;  /* 0xffffff9000c07947 */ /* 0x000fea000383ffff */
.L_x_70:
[----:B--2---:R2:W3:Y:S02]  /*a510*/  SYNCS.PHASECHK.TRANS64.TRYWAIT P0, [R0+URZ+0xb0], R2 ;  /* 0x0000b002000075a7 */ /* 0x0044e400080011ff */
[----:B---3--:R-:W-:Y:S05]  /*a520*/  @!P0 NANOSLEEP.SYNCS 0x989680 ;  /* 0x009896800000895d */ /* 0x008fea0003900000 */
[----:B------:R-:W3:Y:S02]  /*a530*/  @!P0 SYNCS.PHASECHK.TRANS64 P0, [R0+URZ+0xb0], R2 ;  /* 0x0000b002000085a7 */ /* 0x000ee400080010ff */
[----:B---3--:R-:W-:Y:S05]  /*a540*/  @!P0 BRA `(.L_x_70) ;  /* 0xfffffffc00f08947 */ /* 0x008fea000383ffff */
[----:B------:R-:W-:Y:S05]  /*a550*/  BRA `(.L_x_244) ;  /* 0xffffff9400cc7947 */ /* 0x000fea000383ffff */
.L_x_73:
[----:B------:R-:W-:Y:S07]  /*a560*/  MOV R0, UR7 ;  /* 0x0000000700007c02 */ /* 0x000fee0008000f00 */
.L_x_245:
[----:B--2---:R2:W3:Y:S02]  /*a570*/  SYNCS.PHASECHK.TRANS64.TRYWAIT P0, [R0+URZ+0xa8], R2 ;  /* 0x0000a802000075a7 */ /* 0x0044e400080011ff */
[----:B---3--:R-:W-:Y:S05]  /*a580*/  @!P0 NANOSLEEP.SYNCS 0x989680 ;  /* 0x009896800000895d */ /* 0x008fea0003900000 */
[----:B------:R-:W3:Y:S02]  /*a590*/  @!P0 SYNCS.PHASECHK.TRANS64 P0, [R0+URZ+0xa8], R2 ;  /* 0x0000a802000085a7 */ /* 0x000ee400080010ff */
[----:B---3--:R-:W-:Y:S05]  /*a5a0*/  @!P0 BRA `(.L_x_245) ;  /* 0xfffffffc00f08947 */ /* 0x008fea000383ffff */
[----:B------:R-:W-:Y:S05]  /*a5b0*/  BRA `(.L_x_72) ;  /* 0xffffff9800ac7947 */ /* 0x000fea000383ffff */
.L_x_76:
[----:B------:R-:W-:Y:S07]  /*a5c0*/  MOV R0, UR7 ;  /* 0x0000000700007c02 */ /* 0x000fee0008000f00 */
.L_x_246:
[----:B-1----:R1:W2:Y:S02]  /*a5d0*/  SYNCS.PHASECHK.TRANS64.TRYWAIT P0, [R0+URZ+0x80], R22 ;  /* 0x00008016000075a7 */ /* 0x0022a400080011ff */
[----:B--2---:R-:W-:Y:S05]  /*a5e0*/  @!P0 NANOSLEEP.SYNCS 0x989680 ;  /* 0x009896800000895d */ /* 0x004fea0003900000 */
[----:B------:R-:W2:Y:S02]  /*a5f0*/  @!P0 SYNCS.PHASECHK.TRANS64 P0, [R0+URZ+0x80], R22 ;  /* 0x00008016000085a7 */ /* 0x000ea400080010ff */
[----:B--2---:R-:W-:Y:S05]  /*a600*/  @!P0 BRA `(.L_x_246) ;  /* 0xfffffffc00f08947 */ /* 0x004fea000383ffff */
[----:B------:R-:W-:Y:S05]  /*a610*/  BRA `(.L_x_247) ;  /* 0xffffff9c00247947 */ /* 0x000fea000383ffff */
.L_x_77:
[----:B------:R-:W-:Y:S07]  /*a620*/  MOV R0, UR7 ;  /* 0x0000000700007c02 */ /* 0x000fee0008000f00 */
.L_x_248:
[----:B-1----:R1:W2:Y:S02]  /*a630*/  SYNCS.PHASECHK.TRANS64.TRYWAIT P0, [R0+URZ+0x88], R22 ;  /* 0x00008816000075a7 */ /* 0x0022a400080011ff */
[----:B--2---:R-:W-:Y:S05]  /*a640*/  @!P0 NANOSLEEP.SYNCS 0x989680 ;  /* 0x009896800000895d */ /* 0x004fea0003900000 */
[----:B------:R-:W2:Y:S02]  /*a650*/  @!P0 SYNCS.PHASECHK.TRANS64 P0, [R0+URZ+0x88], R22 ;  /* 0x00008816000085a7 */ /* 0x000ea400080010ff */
[----:B--2---:R-:W-:Y:S05]  /*a660*/  @!P0 BRA `(.L_x_248) ;  /* 0xfffffffc00f08947 */ /* 0x004fea000383ffff */
[----:B------:R-:W-:Y:S05]  /*a670*/  BRA `(.L_x_249) ;  /* 0xffffff9c005c7947 */ /* 0x000fea000383ffff */
.L_x_78:
[----:B------:R-:W-:Y:S07]  /*a680*/  MOV R0, UR7 ;  /* 0x0000000700007c02 */ /* 0x000fee0008000f00 */
.L_x_250:
[----:B-1----:R1:W2:Y:S02]  /*a690*/  SYNCS.PHASECHK.TRANS64.TRYWAIT P0, [R0+URZ+0x90], R22 ;  /* 0x00009016000075a7 */ /* 0x0022a400080011ff */
[----:B--2---:R-:W-:Y:S05]  /*a6a0*/  @!P0 NANOSLEEP.SYNCS 0x989680 ;  /* 0x009896800000895d */ /* 0x004fea0003900000 */
[----:B------:R-:W2:Y:S02]  /*a6b0*/  @!P0 SYNCS.PHASECHK.TRANS64 P0, [R0+URZ+0x90], R22 ;  /* 0x00009016000085a7 */ /* 0x000ea400080010ff */
[----:B--2---:R-:W-:Y:S05]  /*a6c0*/  @!P0 BRA `(.L_x_250) ;  /* 0xfffffffc00f08947 */ /* 0x004fea000383ffff */
[----:B------:R-:W-:Y:S05]  /*a6d0*/  BRA `(.L_x_251) ;  /* 0xffffff9c00a07947 */ /* 0x000fea000383ffff */
.L_x_79:
[----:B------:R-:W-:Y:S07]  /*a6e0*/  MOV R0, UR7 ;  /* 0x0000000700007c02 */ /* 0x000fee0008000f00 */
.L_x_252:
[----:B-1----:R1:W2:Y:S02]  /*a6f0*/  SYNCS.PHASECHK.TRANS64.TRYWAIT P0, [R0+URZ+0x98], R22 ;  /* 0x00009816000075a7 */ /* 0x0022a400080011ff */
[----:B--2---:R-:W-:Y:S05]  /*a700*/  @!P0 NANOSLEEP.SYNCS 0x989680 ;  /* 0x009896800000895d */ /* 0x004fea0003900000 */
[----:B------:R-:W2:Y:S02]  /*a710*/  @!P0 SYNCS.PHASECHK.TRANS64 P0, [R0+URZ+0x98], R22 ;  /* 0x00009816000085a7 */ /* 0x000ea400080010ff */
[----:B--2---:R-:W-:Y:S05]  /*a720*/  @!P0 BRA `(.L_x_252) ;  /* 0xfffffffc00f08947 */ /* 0x004fea000383ffff */
[----:B------:R-:W-:Y:S05]  /*a730*/  BRA `(.L_x_253) ;  /* 0xffffffa000247947 */ /* 0x000fea000383ffff */
.L_x_81:
[----:B------:R-:W-:-:S07]  /*a740*/  MOV R0, UR7 ;  /* 0x0000000700007c02 */ /* 0x000fce0008000f00 */
.L_x_254:
[----:B-1----:R1:W3:Y:S02]  /*a750*/  SYNCS.PHASECHK.TRANS64.TRYWAIT P0, [R0+URZ+0x80], R2 ;  /* 0x00008002000075a7 */ /* 0x0022e400080011ff */
[----:B---3--:R-:W-:Y:S05]  /*a760*/  @!P0 NANOSLEEP.SYNCS 0x989680 ;  /* 0x009896800000895d */ /* 0x008fea0003900000 */
[----:B------:R-:W3:Y:S02]  /*a770*/  @!P0 SYNCS.PHASECHK.TRANS64 P0, [R0+URZ+0x80], R2 ;  /* 0x00008002000085a7 */ /* 0x000ee400080010ff */
[----:B---3--:R-:W-:Y:S05]  /*a780*/  @!P0 BRA `(.L_x_254) ;  /* 0xfffffffc00f08947 */ /* 0x008fea000383ffff */
[----:B------:R-:W-:Y:S05]  /*a790*/  BRA `(.L_x_255) ;  /* 0xffffffa000947947 */ /* 0x000fea000383ffff */
.L_x_82:
[----:B-1----:R-:W-:-:S07]  /*a7a0*/  MOV R0, UR7 ;  /* 0x0000000700007c02 */ /* 0x002fce0008000f00 */
.L_x_256:
[----:B-1----:R1:W3:Y:S02]  /*a7b0*/  SYNCS.PHASECHK.TRANS64.TRYWAIT P0, [R0+URZ+0x88], R2 ;  /* 0x00008802000075a7 */ /* 0x0022e400080011ff */
[----:B---3--:R-:W-:Y:S05]  /*a7c0*/  @!P0 NANOSLEEP.SYNCS 0x989680 ;  /* 0x009896800000895d */ /* 0x008fea0003900000 */
[----:B------:R-:W3:Y:S02]  /*a7d0*/  @!P0 SYNCS.PHASECHK.TRANS64 P0, [R0+URZ+0x88], R2 ;  /* 0x00008802000085a7 */ /* 0x000ee400080010ff */
[----:B---3--:R-:W-:Y:S05]  /*a7e0*/  @!P0 BRA `(.L_x_256) ;  /* 0xfffffffc00f08947 */ /* 0x008fea000383ffff */
[----:B------:R-:W-:Y:S05]  /*a7f0*/  BRA `(.L_x_257) ;  /* 0xffffffa000847947 */ /* 0x000fea000383ffff */
.L_x_83:
[----:B-1----:R-:W-:-:S07]  /*a800*/  MOV R0, UR7 ;  /* 0x0000000700007c02 */ /* 0x002fce0008000f00 */
.L_x_258:
[----:B-1----:R1:W3:Y:S02]  /*a810*/  SYNCS.PHASECHK.TRANS64.TRYWAIT P0, [R0+URZ+0x90], R2 ;  /* 0x00009002000075a7 */ /* 0x0022e400080011ff */
[----:B---3--:R-:W-:Y:S05]  /*a820*/  @!P0 NANOSLEEP.SYNCS 0x989680 ;  /* 0x009896800000895d */ /* 0x008fea0003900000 */
[----:B------:R-:W3:Y:S02]  /*a830*/  @!P0 SYNCS.PHASECHK.TRANS64 P0, [R0+URZ+0x90], R2 ;  /* 0x00009002000085a7 */ /* 0x000ee400080010ff */
[----:B---3--:R-:W-:Y:S05]  /*a840*/  @!P0 BRA `(.L_x_258) ;  /* 0xfffffffc00f08947 */ /* 0x008fea000383ffff */
[----:B------:R-:W-:Y:S05]  /*a850*/  BRA `(.L_x_259) ;  /* 0xffffffa000747947 */ /* 0x000fea000383ffff */
.L_x_85:
[----:B-1----:R1:W2:Y:S02]  /*a860*/  SYNCS.PHASECHK.TRANS64.TRYWAIT P0, [R0+URZ+0xb0], R2 ;  /* 0x0000b002000075a7 */ /* 0x0022a400080011ff */
[----:B--2---:R-:W-:Y:S05]  /*a870*/  @!P0 NANOSLEEP.SYNCS 0x989680 ;  /* 0x009896800000895d */ /* 0x004fea0003900000 */
[----:B------:R-:W2:Y:S02]  /*a880*/  @!P0 SYNCS.PHASECHK.TRANS64 P0, [R0+URZ+0xb0], R2 ;  /* 0x0000b002000085a7 */ /* 0x000ea400080010ff */
[----:B--2---:R-:W-:Y:S05]  /*a890*/  @!P0 BRA `(.L_x_85) ;  /* 0xfffffffc00f08947 */ /* 0x004fea000383ffff */
[----:B------:R-:W-:Y:S05]  /*a8a0*/  BRA `(.L_x_260) ;  /* 0xffffffa4000c7947 */ /* 0x000fea000383ffff */
.L_x_99:
[----:B-1----:R1:W2:Y:S02]  /*a8b0*/  SYNCS.PHASECHK.TRANS64.TRYWAIT P0, [R2+URZ+0x60], R0 ;  /* 0x00006000020075a7 */ /* 0x0022a400080011ff */
[----:B--2---:R-:W-:Y:S05]  /*a8c0*/  @!P0 NANOSLEEP.SYNCS 0x989680 ;  /* 0x009896800000895d */ /* 0x004fea0003900000 */
[----:B------:R-:W2:Y:S02]  /*a8d0*/  @!P0 SYNCS.PHASECHK.TRANS64 P0, [R2+URZ+0x60], R0 ;  /* 0x00006000020085a7 */ /* 0x000ea400080010ff */
[----:B--2---:R-:W-:Y:S05]  /*a8e0*/  @!P0 BRA `(.L_x_99) ;  /* 0xfffffffc00f08947 */ /* 0x004fea000383ffff */
[----:B------:R-:W-:Y:S05]  /*a8f0*/  BRA `(.L_x_98) ;  /* 0xffffffb0006c7947 */ /* 0x000fea000383ffff */
.L_x_102:
[----:B------:R1:W1:Y:S02]  /*a900*/  SYNCS.PHASECHK.TRANS64.TRYWAIT P1, [R112+URZ+0xd0], R0 ;  /* 0x0000d000700075a7 */ /* 0x00026400080211ff */
[----:B-1----:R-:W-:Y:S05]  /*a910*/  @!P1 NANOSLEEP.SYNCS 0x989680 ;  /* 0x009896800000995d */ /* 0x002fea0003900000 */
[----:B------:R-:W1:Y:S02]  /*a920*/  @!P1 SYNCS.PHASECHK.TRANS64 P1, [R112+URZ+0xd0], R0 ;  /* 0x0000d000700095a7 */ /* 0x000e6400080210ff */
[----:B-1----:R-:W-:Y:S05]  /*a930*/  @!P1 BRA `(.L_x_102) ;  /* 0xfffffffc00f09947 */ /* 0x002fea000383ffff */
[----:B------:R-:W-:Y:S05]  /*a940*/  BRA `(.L_x_101) ;  /* 0xffffffb000bc7947 */ /* 0x000fea000383ffff */
        .weak           $__internal_0_$__cuda_sm10x_tcgen05_guardrail_trap_col_being_dealloced_not_returned_by_alloc
        .type           $__internal_0_$__cuda_sm10x_tcgen05_guardrail_trap_col_being_dealloced_not_returned_by_alloc,@function
        .size           $__internal_0_$__cuda_sm10x_tcgen05_guardrail_trap_col_being_dealloced_not_returned_by_alloc,($__internal_1_$__cuda_sm10x_tcgen05_guardrail_trap_phase_invalid_during_alloc - $__internal_0_$__cuda_sm10x_tcgen05_guardrail_trap_col_being_dealloced_not_returned_by_alloc)
$__internal_0_$__cuda_sm10x_tcgen05_guardrail_trap_col_being_dealloced_not_returned_by_alloc:
[----:B------:R-:W-:Y:S05]  /*a950*/  BPT.TRAP 0x1 ;  /* 0x000000040000795c */ /* 0x000fea0000300000 */
[----:B------:R-:W-:-:S04]  /*a960*/  HFMA2 R3, -RZ, RZ, 0, 0 ;  /* 0x00000000ff037431 */ /* 0x000fc800000001ff */
[----:B------:R-:W-:Y:S05]  /*a970*/  RET.REL.NODEC R2 `(_ZN7cutlass13device_kernelINS_4gemm6kernel13GemmUniversalIN4cute5tupleIJiiiiEEENS1_10collective13CollectiveMmaINS1_35MainloopSm100TmaUmmaWarpSpecializedILi6ELi2ELi4ENS5_IJNS4_1CILi1EEESB_SB_EEEEENS5_IJNSA_ILi128EEESE_NSA_ILi64EEEEEENS_6half_tENS5_IJlSB_lEEESH_SI_NS4_8TiledMMAINS4_8MMA_AtomIJNS4_20SM100_MMA_F16BF16_SSISH_SH_fLi128ELi128ELNS4_4UMMA5MajorE0ELSN_0ELNSM_7ScaleInE0ELSO_0EEEEEENS4_6LayoutISC_NS5_IJNSA_ILi0EEESS_SS_EEEEENS5_IJNS4_10UnderscoreESV_SV_EEEEENS4_13SM90_TMA_LOADENS4_14ComposedLayoutINS4_7SwizzleILi3ELi4ELi3EEENS4_18smem_ptr_flag_bitsILi16EEENSR_INS5_IJNSA_ILi8EEESF_EEENS5_IJSF_SB_EEEEEEEvNS4_8identityESY_S18_vS19_EENS_8epilogue10collective18CollectiveEpilogueINS1B_23Sm100TmaWarpSpecializedILi4ELi2ELi32ELb1ELb0EEEJSG_NS5_IJNSR_ISE_SB_EENSR_INSA_ILi32EEESB_EEEEESH_SI_SH_SI_NS1B_6fusion15FusionCallbacksIS1F_NS1K_13LinCombEltActINS1B_6thread4SiLuESH_fSH_fLNS_15FloatRoundStyleE2EEESG_S1J_JEEENS4_5SM1004TMEM4LOAD26SM100_TMEM_LOAD_32dp32b32xESY_NSZ_INS10_ILi2ELi4ELi3EEES13_NSR_INS5_IJS14_S1H_EEENS5_IJS1H_SB_EEEEEEENS4_39AutoVectorizingCopyWithAssumedAlignmentILi128EEENS4_14SM90_TMA_STOREES20_S22_S22_EEEvvEEEEvNT_6ParamsE) ;  /* 0xffffff5402a07950 */ /* 0x000fea0003c3ffff */
        .weak           $__internal_1_$__cuda_sm10x_tcgen05_guardrail_trap_phase_invalid_during_alloc
        .type           $__internal_1_$__cuda_sm10x_tcgen05_guardrail_trap_phase_invalid_during_alloc,@function
        .size           $__internal_1_$__cuda_sm10x_tcgen05_guardrail_trap_phase_invalid_during_alloc,($__internal_2_$__cuda_sm10x_tcgen05_guardrail_trap_unallocated_columns_being_dealloced - $__internal_1_$__cuda_sm10x_tcgen05_guardrail_trap_phase_invalid_during_alloc)
$__internal_1_$__cuda_sm10x_tcgen05_guardrail_trap_phase_invalid_during_alloc:
[----:B------:R-:W-:Y:S05]  /*a980*/  BPT.TRAP 0x1 ;  /* 0x000000040000795c */ /* 0x000fea0000300000 */
[----:B------:R-:W-:-:S04]  /*a990*/  MOV R3, 0x0 ;  /* 0x0000000000037802 */ /* 0x000fc80000000f00 */
[----:B------:R-:W-:Y:S05]  /*a9a0*/  RET.REL.NODEC R2 `(_ZN7cutlass13device_kernelINS_4gemm6kernel13GemmUniversalIN4cute5tupleIJiiiiEEENS1_10collective13CollectiveMmaINS1_35MainloopSm100TmaUmmaWarpSpecializedILi6ELi2ELi4ENS5_IJNS4_1CILi1EEESB_SB_EEEEENS5_IJNSA_ILi128EEESE_NSA_ILi64EEEEEENS_6half_tENS5_IJlSB_lEEESH_SI_NS4_8TiledMMAINS4_8MMA_AtomIJNS4_20SM100_MMA_F16BF16_SSISH_SH_fLi128ELi128ELNS4_4UMMA5MajorE0ELSN_0ELNSM_7ScaleInE0ELSO_0EEEEEENS4_6LayoutISC_NS5_IJNSA_ILi0EEESS_SS_EEEEENS5_IJNS4_10UnderscoreESV_SV_EEEEENS4_13SM90_TMA_LOADENS4_14ComposedLayoutINS4_7SwizzleILi3ELi4ELi3EEENS4_18smem_ptr_flag_bitsILi16EEENSR_INS5_IJNSA_ILi8EEESF_EEENS5_IJSF_SB_EEEEEEEvNS4_8identityESY_S18_vS19_EENS_8epilogue10collective18CollectiveEpilogueINS1B_23Sm100TmaWarpSpecializedILi4ELi2ELi32ELb1ELb0EEEJSG_NS5_IJNSR_ISE_SB_EENSR_INSA_ILi32EEESB_EEEEESH_SI_SH_SI_NS1B_6fusion15FusionCallbacksIS1F_NS1K_13LinCombEltActINS1B_6thread4SiLuESH_fSH_fLNS_15FloatRoundStyleE2EEESG_S1J_JEEENS4_5SM1004TMEM4LOAD26SM100_TMEM_LOAD_32dp32b32xESY_NSZ_INS10_ILi2ELi4ELi3EEES13_NSR_INS5_IJS14_S1H_EEENS5_IJS1H_SB_EEEEEEENS4_39AutoVectorizingCopyWithAssumedAlignmentILi128EEENS4_14SM90_TMA_STOREES20_S22_S22_EEEvvEEEEvNT_6ParamsE) ;  /* 0xffffff5402947950 */ /* 0x000fea0003c3ffff */
        .weak           $__internal_2_$__cuda_sm10x_tcgen05_guardrail_trap_unallocated_columns_being_dealloced
        .type           $__internal_2_$__cuda_sm10x_tcgen05_guardrail_trap_unallocated_columns_being_dealloced,@function
        .size           $__internal_2_$__cuda_sm10x_tcgen05_guardrail_trap_unallocated_columns_being_dealloced,($__internal_3_$__cuda_sm20_rcp_rn_f32_slowpath - $__internal_2_$__cuda_sm10x_tcgen05_guardrail_trap_unallocated_columns_being_dealloced)
$__internal_2_$__cuda_sm10x_tcgen05_guardrail_trap_unallocated_columns_being_dealloced:
[----:B------:R-:W-:Y:S05]  /*a9b0*/  BPT.TRAP 0x1 ;  /* 0x000000040000795c */ /* 0x000fea0000300000 */
[----:B------:R-:W-:-:S04]  /*a9c0*/  HFMA2 R3, -RZ, RZ, 0, 0 ;  /* 0x00000000ff037431 */ /* 0x000fc800000001ff */
[----:B------:R-:W-:Y:S05]  /*a9d0*/  RET.REL.NODEC R2 `(_ZN7cutlass13device_kernelINS_4gemm6kernel13GemmUniversalIN4cute5tupleIJiiiiEEENS1_10collective13CollectiveMmaINS1_35MainloopSm100TmaUmmaWarpSpecializedILi6ELi2ELi4ENS5_IJNS4_1CILi1EEESB_SB_EEEEENS5_IJNSA_ILi128EEESE_NSA_ILi64EEEEEENS_6half_tENS5_IJlSB_lEEESH_SI_NS4_8TiledMMAINS4_8MMA_AtomIJNS4_20SM100_MMA_F16BF16_SSISH_SH_fLi128ELi128ELNS4_4UMMA5MajorE0ELSN_0ELNSM_7ScaleInE0ELSO_0EEEEEENS4_6LayoutISC_NS5_IJNSA_ILi0EEESS_SS_EEEEENS5_IJNS4_10UnderscoreESV_SV_EEEEENS4_13SM90_TMA_LOADENS4_14ComposedLayoutINS4_7SwizzleILi3ELi4ELi3EEENS4_18smem_ptr_flag_bitsILi16EEENSR_INS5_IJNSA_ILi8EEESF_EEENS5_IJSF_SB_EEEEEEEvNS4_8identityESY_S18_vS19_EENS_8epilogue10collective18CollectiveEpilogueINS1B_23Sm100TmaWarpSpecializedILi4ELi2ELi32ELb1ELb0EEEJSG_NS5_IJNSR_ISE_SB_EENSR_INSA_ILi32EEESB_EEEEESH_SI_SH_SI_NS1B_6fusion15FusionCallbacksIS1F_NS1K_13LinCombEltActINS1B_6thread4SiLuESH_fSH_fLNS_15FloatRoundStyleE2EEESG_S1J_JEEENS4_5SM1004TMEM4LOAD26SM100_TMEM_LOAD_32dp32b32xESY_NSZ_INS10_ILi2ELi4ELi3EEES13_NSR_INS5_IJS14_S1H_EEENS5_IJS1H_SB_EEEEEEENS4_39AutoVectorizingCopyWithAssumedAlignmentILi128EEENS4_14SM90_TMA_STOREES20_S22_S22_EEEvvEEEEvNT_6ParamsE) ;  /* 0xffffff5402887950 */ /* 0x000fea0003c3ffff */
        .weak           $__internal_3_$__cuda_sm20_rcp_rn_f32_slowpath
        .type           $__internal_3_$__cuda_sm20_rcp_rn_f32_slowpath,@function
        .size           $__internal_3_$__cuda_sm20_rcp_rn_f32_slowpath,(.L_x_266 - $__internal_3_$__cuda_sm20_rcp_rn_f32_slowpath)
$__internal_3_$__cuda_sm20_rcp_rn_f32_slowpath:
[----:B------:R-:W-:Y:S01]  /*a9e0*/  IMAD.SHL.U32 R80, R83, 0x2, RZ ;  /* 0x0000000253507824 */ /* 0x000fe200078e00ff */
[----:B------:R-:W-:Y:S04]  /*a9f0*/  BSSY.RECONVERGENT B0, `(.L_x_261) ;  /* 0x0000030000007945 */ /* 0x000fe80003800200 */
[----:B------:R-:W-:-:S04]  /*aa00*/  SHF.R.U32.HI R80, RZ, 0x18, R80 ;  /* 0x00000018ff507819 */ /* 0x000fc80000011650 */
[----:B------:R-:W-:-:S13]  /*aa10*/  ISETP.NE.U32.AND P0, PT, R80, RZ, PT ;  /* 0x000000ff5000720c */ /* 0x000fda0003f05070 */
[----:B------:R-:W-:Y:S05]  /*aa20*/  @P0 BRA `(.L_x_262) ;  /* 0x0000000000280947 */ /* 0x000fea0003800000 */
[----:B------:R-:W-:-:S04]  /*aa30*/  SHF.L.U32 R64, R83, 0x1, RZ ;  /* 0x0000000153407819 */ /* 0x000fc800000006ff */
[----:B------:R-:W-:-:S13]  /*aa40*/  ISETP.NE.AND P0, PT, R64, RZ, PT ;  /* 0x000000ff4000720c */ /* 0x000fda0003f05270 */
[----:B------:R-:W-:Y:S01]  /*aa50*/  @P0 FFMA R80, R83, 1.84467440737095516160e+19, RZ ;  /* 0x5f80000053500823 */ /* 0x000fe200000000ff */
[----:B------:R-:W-:Y:S08]  /*aa60*/  @!P0 MUFU.RCP R81, R83 ;  /* 0x0000005300518308 */ /* 0x000ff00000001000 */
[----:B------:R-:W1:Y:S02]  /*aa70*/  @P0 MUFU.RCP R64, R80 ;  /* 0x0000005000400308 */ /* 0x000e640000001000 */
[----:B-1----:R-:W-:-:S04]  /*aa80*/  @P0 FFMA R80, R80, R64, -1 ;  /* 0xbf80000050500423 */ /* 0x002fc80000000040 */
[----:B------:R-:W-:-:S04]  /*aa90*/  @P0 FADD.FTZ R80, -R80, -RZ ;  /* 0x800000ff50500221 */ /* 0x000fc80000010100 */
[----:B------:R-:W-:-:S04]  /*aaa0*/  @P0 FFMA R80, R64, R80, R64 ;  /* 0x0000005040500223 */ /* 0x000fc80000000040 */
[----:B------:R-:W-:Y:S01]  /*aab0*/  @P0 FFMA R81, R80, 1.84467440737095516160e+19, RZ ;  /* 0x5f80000050510823 */ /* 0x000fe200000000ff */
[----:B------:R-:W-:Y:S05]  /*aac0*/  BRA `(.L_x_263) ;  /* 0x0000000000887947 */ /* 0x000fea0003800000 */
.L_x_262:
[----:B------:R-:W-:-:S04]  /*aad0*/  IADD3 R64, PT, PT, R80, -0xfd, RZ ;  /* 0xffffff0350407810 */ /* 0x000fc80007ffe0ff */
[----:B------:R-:W-:-:S13]  /*aae0*/  ISETP.GT.U32.AND P0, PT, R64, 0x1, PT ;  /* 0x000000014000780c */ /* 0x000fda0003f04070 */
[----:B------:R-:W-:Y:S05]  /*aaf0*/  @P0 BRA `(.L_x_264) ;  /* 0x0000000000780947 */ /* 0x000fea0003800000 */
[----:B------:R-:W-:Y:S01]  /*ab00*/  LOP3.LUT R84, R83, 0x7fffff, RZ, 0xc0, !PT ;  /* 0x007fffff53547812 */ /* 0x000fe200078ec0ff */
[----:B------:R-:W-:Y:S02]  /*ab10*/  IMAD.MOV.U32 R81, RZ, RZ, 0x3 ;  /* 0x00000003ff517424 */ /* 0x000fe400078e00ff */
[----:B------:R-:W-:Y:S01]  /*ab20*/  VIADD R80, R80, 0xffffff04 ;  /* 0xffffff0450507836 */ /* 0x000fe20000000000 */
[----:B------:R-:W-:Y:S02]  /*ab30*/  LOP3.LUT R84, R84, 0x3f800000, RZ, 0xfc, !PT ;  /* 0x3f80000054547812 */ /* 0x000fe400078efcff */
[----:B------:R-:W-:Y:S02]  /*ab40*/  SHF.L.U32 R81, R81, R64, RZ ;  /* 0x0000004051517219 */ /* 0x000fe400000006ff */
[----:B------:R-:W1:Y:S02]  /*ab50*/  MUFU.RCP R85, R84 ;  /* 0x0000005400557308 */ /* 0x000e640000001000 */
[----:B-1----:R-:W-:-:S04]  /*ab60*/  FFMA R84, R84, R85, -1 ;  /* 0xbf80000054547423 */ /* 0x002fc80000000055 */
[----:B------:R-:W-:-:S04]  /*ab70*/  FADD.FTZ R84, -R84, -RZ ;  /* 0x800000ff54547221 */ /* 0x000fc80000010100 */
[CCC-:B------:R-:W-:Y:S01]  /*ab80*/  FFMA.RM R86, R85.reuse, R84.reuse, R85.reuse ;  /* 0x0000005455567223 */ /* 0x1c0fe20000004055 */
[----:B------:R-:W-:-:S04]  /*ab90*/  FFMA.RP R84, R85, R84, R85 ;  /* 0x0000005455547223 */ /* 0x000fc80000008055 */
[C---:B------:R-:W-:Y:S02]  /*aba0*/  LOP3.LUT R85, R86.reuse, 0x7fffff, RZ, 0xc0, !PT ;  /* 0x007fffff56557812 */ /* 0x040fe400078ec0ff */
[----:B------:R-:W-:Y:S02]  /*abb0*/  FSETP.NEU.FTZ.AND P0, PT, R86, R84, PT ;  /* 0x000000545600720b */ /* 0x000fe40003f1d000 */
[----:B------:R-:W-:Y:S02]  /*abc0*/  LOP3.LUT R85, R85, 0x800000, RZ, 0xfc, !PT ;  /* 0x0080000055557812 */ /* 0x000fe400078efcff */
[----:B------:R-:W-:Y:S02]  /*abd0*/  SEL R84, RZ, 0xffffffff, !P0 ;  /* 0xffffffffff547807 */ /* 0x000fe40004000000 */
[----:B------:R-:W-:Y:S02]  /*abe0*/  LOP3.LUT R81, R81, R85, RZ, 0xc0, !PT ;  /* 0x0000005551517212 */ /* 0x000fe400078ec0ff */
[----:B------:R-:W-:Y:S01]  /*abf0*/  SHF.R.U32.HI R80, RZ, R80, R85 ;  /* 0x00000050ff507219 */ /* 0x000fe20000011655 */
[----:B------:R-:W-:Y:S01]  /*ac00*/  IMAD.MOV R84, RZ, RZ, -R84 ;  /* 0x000000ffff547224 */ /* 0x000fe200078e0a54 */
[----:B------:R-:W-:-:S04]  /*ac10*/  SHF.R.U32.HI R81, RZ, R64, R81 ;  /* 0x00000040ff517219 */ /* 0x000fc80000011651 */
[----:B------:R-:W-:Y:S02]  /*ac20*/  LOP3.LUT P1, RZ, R84, R64, R85, 0xf8, !PT ;  /* 0x0000004054ff7212 */ /* 0x000fe4000782f855 */
[C---:B------:R-:W-:Y:S02]  /*ac30*/  LOP3.LUT P2, RZ, R81.reuse, 0x1, RZ, 0xc0, !PT ;  /* 0x0000000151ff7812 */ /* 0x040fe4000784c0ff */
[----:B------:R-:W-:-:S04]  /*ac40*/  LOP3.LUT P0, RZ, R81, 0x2, RZ, 0xc0, !PT ;  /* 0x0000000251ff7812 */ /* 0x000fc8000780c0ff */
[----:B------:R-:W-:-:S04]  /*ac50*/  PLOP3.LUT P0, PT, P2, P1, P0, 0xe0, 0x0 ;  /* 0x000000000000781c */ /* 0x000fc80001703c00 */
[----:B------:R-:W-:Y:S02]  /*ac60*/  SEL R64, RZ, 0x1, !P0 ;  /* 0x00000001ff407807 */ /* 0x000fe40004000000 */
[----:B------:R-:W-:-:S03]  /*ac70*/  LOP3.LUT P0, RZ, R83, 0x7fffff, RZ, 0xc0, !PT ;  /* 0x007fffff53ff7812 */ /* 0x000fc6000780c0ff */
[----:B------:R-:W-:-:S05]  /*ac80*/  IMAD.MOV R64, RZ, RZ, -R64 ;  /* 0x000000ffff407224 */ /* 0x000fca00078e0a40 */
[----:B------:R-:W-:-:S13]  /*ac90*/  ISETP.GE.AND P1, PT, R64, RZ, PT ;  /* 0x000000ff4000720c */ /* 0x000fda0003f26270 */
[----:B------:R-:W-:-:S04]  /*aca0*/  @!P1 VIADD R80, R80, 0x1 ;  /* 0x0000000150509836 */ /* 0x000fc80000000000 */
[----:B------:R-:W-:-:S05]  /*acb0*/  @!P0 IMAD.SHL.U32 R80, R80, 0x2, RZ ;  /* 0x0000000250508824 */ /* 0x000fca00078e00ff */
[----:B------:R-:W-:Y:S01]  /*acc0*/  LOP3.LUT R81, R80, 0x80000000, R83, 0xf8, !PT ;  /* 0x8000000050517812 */ /* 0x000fe200078ef853 */
[----:B------:R-:W-:Y:S05]  /*acd0*/  BRA `(.L_x_263) ;  /* 0x0000000000047947 */ /* 0x000fea0003800000 */
.L_x_264:
[----:B------:R1:W2:Y:S02]  /*ace0*/  MUFU.RCP R81, R83 ;  /* 0x0000005300517308 */ /* 0x0002a40000001000 */
.L_x_263:
[----:B------:R-:W-:Y:S05]  /*acf0*/  BSYNC.RECONVERGENT B0 ;  /* 0x0000000000007941 */ /* 0x000fea0003800200 */
.L_x_261:
[----:B-1----:R-:W-:Y:S01]  /*ad00*/  HFMA2 R83, -RZ, RZ, 0, 0 ;  /* 0x00000000ff537431 */ /* 0x002fe200000001ff */
[----:B--2---:R-:W-:-:S03]  /*ad10*/  MOV R64, R81 ;  /* 0x0000005100407202 */ /* 0x004fc60000000f00 */
[----:B------:R-:W-:Y:S05]  /*ad20*/  RET.REL.NODEC R82 `(_ZN7cutlass13device_kernelINS_4gemm6kernel13GemmUniversalIN4cute5tupleIJiiiiEEENS1_10collective13CollectiveMmaINS1_35MainloopSm100TmaUmmaWarpSpecializedILi6ELi2ELi4ENS5_IJNS4_1CILi1EEESB_SB_EEEEENS5_IJNSA_ILi128EEESE_NSA_ILi64EEEEEENS_6half_tENS5_IJlSB_lEEESH_SI_NS4_8TiledMMAINS4_8MMA_AtomIJNS4_20SM100_MMA_F16BF16_SSISH_SH_fLi128ELi128ELNS4_4UMMA5MajorE0ELSN_0ELNSM_7ScaleInE0ELSO_0EEEEEENS4_6LayoutISC_NS5_IJNSA_ILi0EEESS_SS_EEEEENS5_IJNS4_10UnderscoreESV_SV_EEEEENS4_13SM90_TMA_LOADENS4_14ComposedLayoutINS4_7SwizzleILi3ELi4ELi3EEENS4_18smem_ptr_flag_bitsILi16EEENSR_INS5_IJNSA_ILi8EEESF_EEENS5_IJSF_SB_EEEEEEEvNS4_8identityESY_S18_vS19_EENS_8epilogue10collective18CollectiveEpilogueINS1B_23Sm100TmaWarpSpecializedILi4ELi2ELi32ELb1ELb0EEEJSG_NS5_IJNSR_ISE_SB_EENSR_INSA_ILi32EEESB_EEEEESH_SI_SH_SI_NS1B_6fusion15FusionCallbacksIS1F_NS1K_13LinCombEltActINS1B_6thread4SiLuESH_fSH_fLNS_15FloatRoundStyleE2EEESG_S1J_JEEENS4_5SM1004TMEM4LOAD26SM100_TMEM_LOAD_32dp32b32xESY_NSZ_INS10_ILi2ELi4ELi3EEES13_NSR_INS5_IJS14_S1H_EEENS5_IJS1H_SB_EEEEEEENS4_39AutoVectorizingCopyWithAssumedAlignmentILi128EEENS4_14SM90_TMA_STOREES20_S22_S22_EEEvvEEEEvNT_6ParamsE) ;  /* 0xffffff5052b47950 */ /* 0x000fea0003c3ffff */
.L_x_265:
[----:B------:R-:W-:-:S00]  /*ad30*/  BRA `(.L_x_265) ;  /* 0xfffffffc00fc7947 */ /* 0x000fc0000383ffff */
[----:B------:R-:W-:-:S00]  /*ad40*/  NOP ;  /* 0x0000000000007918 */ /* 0x000fc00000000000 */
        /* <DEDUP_REMOVED lines=11> */
.L_x_266:


//--------------------- .nv.global.init           --------------------------
	.section	.nv.global.init,"aw",@progbits
.nv.global.init:
	.type		$str$27,@object
	.size		$str$27,($str$28 - $str$27)
$str$27:
        /*0000*/ 	.byte	0x28, 0x61, 0x64, 0x64, 0x72, 0x65, 0x73, 0x73, 0x20, 0x26, 0x20, 0x6d, 0x61, 0x73, 0x6b, 0x29
        /*0010*/ 	.byte	0x20, 0x3d, 0x3d, 0x20, 0x30, 0x00
	.type		$str$28,@object
	.size		$str$28,($str$26 - $str$28)
$str$28:
        /*0016*/ 	.byte	0x2f, 0x74, 0x6d, 0x70, 0x2f, 0x63, 0x75, 0x74, 0x6c, 0x61, 0x73, 0x73, 0x5f, 0x73, 0x77, 0x65
        /*0026*/ 	.byte	0x65, 0x70, 0x5f, 0x73, 0x72, 0x63, 0x2f, 0x69, 0x6e, 0x63, 0x6c, 0x75, 0x64, 0x65, 0x2f, 0x63
        /*0036*/ 	.byte	0x75, 0x74, 0x65, 0x2f, 0x70, 0x6f, 0x69, 0x6e, 0x74, 0x65, 0x72, 0x5f, 0x66, 0x6c, 0x61, 0x67
        /*0046*/ 	.byte	0x67, 0x65, 0x64, 0x2e, 0x68, 0x70, 0x70, 0x00
	.type		$str$26,@object
	.size		$str$26,($str$25 - $str$26)
$str$26:
        /*004e*/ 	.byte	0x2f, 0x74, 0x6d, 0x70, 0x2f, 0x63, 0x75, 0x74, 0x6c, 0x61, 0x73, 0x73, 0x5f, 0x73, 0x77, 0x65
        /*005e*/ 	.byte	0x65, 0x70, 0x5f, 0x73, 0x72, 0x63, 0x2f, 0x69, 0x6e, 0x63, 0x6c, 0x75, 0x64, 0x65, 0x2f, 0x63
        /*006e*/ 	.byte	0x75, 0x74, 0x65, 0x2f, 0x61, 0x74, 0x6f, 0x6d, 0x2f, 0x63, 0x6f, 0x70, 0x79, 0x5f, 0x74, 0x72
        /*007e*/ 	.byte	0x61, 0x69, 0x74, 0x73, 0x5f, 0x73, 0x6d, 0x31, 0x30, 0x30, 0x2e, 0x68, 0x70, 0x70, 0x00
	.type		$str$25,@object
	.size		$str$25,(__unnamed_1 - $str$25)
$str$25:
        /*008d*/ 	.byte	0x28, 0x28, 0x75, 0x69, 0x6e, 0x74, 0x33, 0x32, 0x5f, 0x74, 0x28, 0x74, 0x68, 0x72, 0x65, 0x61
        /*009d*/ 	.byte	0x64, 0x49, 0x64, 0x78, 0x2e, 0x78, 0x29, 0x20, 0x2f, 0x20, 0x33, 0x32, 0x29, 0x20, 0x25, 0x20
        /*00ad*/ 	.byte	0x34, 0x29, 0x20, 0x3d, 0x3d, 0x20, 0x28, 0x28, 0x28, 0x74, 0x6d, 0x65, 0x6d, 0x5f, 0x61, 0x64
        /*00bd*/ 	.byte	0x64, 0x72, 0x20, 0x3e, 0x3e, 0x20, 0x31, 0x36, 0x29, 0x20, 0x2f, 0x20, 0x33, 0x32, 0x29, 0x20
        /*00cd*/ 	.byte	0x25, 0x20, 0x34, 0x29, 0x00
	.type		__unnamed_1,@object
	.size		__unnamed_1,(__unnamed_2 - __unnamed_1)
__unnamed_1:
        /*00d2*/ 	.byte	0x61, 0x75, 0x74, 0x6f, 0x20, 0x63, 0x75, 0x74, 0x65, 0x3a, 0x3a, 0x61, 0x73, 0x5f, 0x70, 0x6f
        /* <DEDUP_REMOVED lines=24> */
        /*0262*/ 	.byte	0x3e, 0x3e, 0x3e, 0x3e, 0x5d, 0x00
	.type		__unnamed_2,@object
	.size		__unnamed_2,(.L_2 - __unnamed_2)
__unnamed_2:
        /* <DEDUP_REMOVED lines=42> */
        /*0508*/ 	.byte	0x3e, 0x3e, 0x5d, 0x00
.L_2:


//--------------------- .nv.shared._ZN7cutlass13device_kernelINS_4gemm6kernel13GemmUniversalIN4cute5tupleIJiiiiEEENS1_10collective13CollectiveMmaINS1_35MainloopSm100TmaUmmaWarpSpecializedILi6ELi2ELi4ENS5_IJNS4_1CILi1EEESB_SB_EEEEENS5_IJNSA_ILi128EEESE_NSA_ILi64EEEEEENS_6half_tENS5_IJlSB_lEEESH_SI_NS4_8TiledMMAINS4_8MMA_AtomIJNS4_20SM100_MMA_F16BF16_SSISH_SH_fLi128ELi128ELNS4_4UMMA5MajorE0ELSN_0ELNSM_7ScaleInE0ELSO_0EEEEEENS4_6LayoutISC_NS5_IJNSA_ILi0EEESS_SS_EEEEENS5_IJNS4_10UnderscoreESV_SV_EEEEENS4_13SM90_TMA_LOADENS4_14ComposedLayoutINS4_7SwizzleILi3ELi4ELi3EEENS4_18smem_ptr_flag_bitsILi16EEENSR_INS5_IJNSA_ILi8EEESF_EEENS5_IJSF_SB_EEEEEEEvNS4_8identityESY_S18_vS19_EENS_8epilogue10collective18CollectiveEpilogueINS1B_23Sm100TmaWarpSpecializedILi4ELi2ELi32ELb1ELb0EEEJSG_NS5_IJNSR_ISE_SB_EENSR_INSA_ILi32EEESB_EEEEESH_SI_SH_SI_NS1B_6fusion15FusionCallbacksIS1F_NS1K_13LinCombEltActINS1B_6thread4SiLuESH_fSH_fLNS_15FloatRoundStyleE2EEESG_S1J_JEEENS4_5SM1004TMEM4LOAD26SM100_TMEM_LOAD_32dp32b32xESY_NSZ_INS10_ILi2ELi4ELi3EEES13_NSR_INS5_IJS14_S1H_EEENS5_IJS1H_SB_EEEEEEENS4_39AutoVectorizingCopyWithAssumedAlignmentILi128EEENS4_14SM90_TMA_STOREES20_S22_S22_EEEvvEEEEvNT_6ParamsE --------------------------
	.section	.nv.shared._ZN7cutlass13device_kernelINS_4gemm6kernel13GemmUniversalIN4cute5tupleIJiiiiEEENS1_10collective13CollectiveMmaINS1_35MainloopSm100TmaUmmaWarpSpecializedILi6ELi2ELi4ENS5_IJNS4_1CILi1EEESB_SB_EEEEENS5_IJNSA_ILi128EEESE_NSA_ILi64EEEEEENS_6half_tENS5_IJlSB_lEEESH_SI_NS4_8TiledMMAINS4_8MMA_AtomIJNS4_20SM100_MMA_F16BF16_SSISH_SH_fLi128ELi128ELNS4_4UMMA5MajorE0ELSN_0ELNSM_7ScaleInE0ELSO_0EEEEEENS4_6LayoutISC_NS5_IJNSA_ILi0EEESS_SS_EEEEENS5_IJNS4_10UnderscoreESV_SV_EEEEENS4_13SM90_TMA_LOADENS4_14ComposedLayoutINS4_7SwizzleILi3ELi4ELi3EEENS4_18smem_ptr_flag_bitsILi16EEENSR_INS5_IJNSA_ILi8EEESF_EEENS5_IJSF_SB_EEEEEEEvNS4_8identityESY_S18_vS19_EENS_8epilogue10collective18CollectiveEpilogueINS1B_23Sm100TmaWarpSpecializedILi4ELi2ELi32ELb1ELb0EEEJSG_NS5_IJNSR_ISE_SB_EENSR_INSA_ILi32EEESB_EEEEESH_SI_SH_SI_NS1B_6fusion15FusionCallbacksIS1F_NS1K_13LinCombEltActINS1B_6thread4SiLuESH_fSH_fLNS_15FloatRoundStyleE2EEESG_S1J_JEEENS4_5SM1004TMEM4LOAD26SM100_TMEM_LOAD_32dp32b32xESY_NSZ_INS10_ILi2ELi4ELi3EEES13_NSR_INS5_IJS14_S1H_EEENS5_IJS1H_SB_EEEEEEENS4_39AutoVectorizingCopyWithAssumedAlignmentILi128EEENS4_14SM90_TMA_STOREES20_S22_S22_EEEvvEEEEvNT_6ParamsE,"aw",@nobits
	.sectionflags	@""
	.align	16
	.zero		1024


//--------------------- .nv.shared.reserved.0     --------------------------
	.section	.nv.shared.reserved.0,"aw",@nobits
	.weak		__nv_reservedSMEM_offset_0_alias
	.size		__nv_reservedSMEM_offset_0_alias, 0, 64
	.other		__nv_reservedSMEM_offset_0_alias,@"STO_CUDA_RESERVED_SHARED STV_DEFAULT"
__nv_reservedSMEM_offset_0_alias:
	.zero		0
.nv.shared.reserved.0:
	.zero		64
	.weak		__nv_reservedSMEM_tcgen05_partition
	.type		__nv_reservedSMEM_tcgen05_partition,@object
	.size		__nv_reservedSMEM_tcgen05_partition,(.L_0 - __nv_reservedSMEM_tcgen05_partition)
__nv_reservedSMEM_tcgen05_partition:
	.zero		32
.L_0:


//--------------------- .nv.global                --------------------------
	.section	.nv.global,"aw",@nobits
.nv.global:
	.type		_ZN39_INTERNAL_fdf3ae6e_4_k_cu_ef36443e_29034cute1_E,@object
	.size		_ZN39_INTERNAL_fdf3ae6e_4_k_cu_ef36443e_29034cute1_E,(_ZN39_INTERNAL_fdf3ae6e_4_k_cu_ef36443e_29034cuda3std3__45__cpo6cbeginE - _ZN39_INTERNAL_fdf3ae6e_4_k_cu_ef36443e_29034cute1_E)
_ZN39_INTERNAL_fdf3ae6e_4_k_cu_ef36443e_29034cute1_E:
	.zero		1
	.type		_ZN39_INTERNAL_fdf3ae6e_4_k_cu_ef36443e_29034cuda3std3__45__cpo6cbeginE,@object
	.size		_ZN39_INTERNAL_fdf3ae6e_4_k_cu_ef36443e_29034cuda3std3__45__cpo6cbeginE,(_ZN39_INTERNAL_fdf3ae6e_4_k_cu_ef36443e_29034cuda3std3__48in_placeE - _ZN39_INTERNAL_fdf3ae6e_4_k_cu_ef36443e_29034cuda3std3__45__cpo6cbeginE)
_ZN39_INTERNAL_fdf3ae6e_4_k_cu_ef36443e_29034cuda3std3__45__cpo6cbeginE:
	.zero		1
	.type		_ZN39_INTERNAL_fdf3ae6e_4_k_cu_ef36443e_29034cuda3std3__48in_placeE,@object
	.size		_ZN39_INTERNAL_fdf3ae6e_4_k_cu_ef36443e_29034cuda3std3__48in_placeE,(_ZN39_INTERNAL_fdf3ae6e_4_k_cu_ef36443e_29034cuda3std6ranges3__45__cpo9iter_moveE - _ZN39_INTERNAL_fdf3ae6e_4_k_cu_ef36443e_29034cuda3std3__48in_placeE)
_ZN39_INTERNAL_fdf3ae6e_4_k_cu_ef36443e_29034cuda3std3__48in_placeE:
	.zero		1
	.type		_ZN39_INTERNAL_fdf3ae6e_4_k_cu_ef36443e_29034cuda3std6ranges3__45__cpo9iter_moveE,@object
	.size		_ZN39_INTERNAL_fdf3ae6e_4_k_cu_ef36443e_29034cuda3std6ranges3__45__cpo9iter_moveE,(_ZN39_INTERNAL_fdf3ae6e_4_k_cu_ef36443e_29034cuda3std3__45__cpo5beginE - _ZN39_INTERNAL_fdf3ae6e_4_k_cu_ef36443e_29034cuda3std6ranges3__45__cpo9iter_moveE)
_ZN39_INTERNAL_fdf3ae6e_4_k_cu_ef36443e_29034cuda3std6ranges3__45__cpo9iter_moveE:
	.zero		1
	.type		_ZN39_INTERNAL_fdf3ae6e_4_k_cu_ef36443e_29034cuda3std3__45__cpo5beginE,@object
	.size		_ZN39_INTERNAL_fdf3ae6e_4_k_cu_ef36443e_29034cuda3std3__45__cpo5beginE,(_ZN39_INTERNAL_fdf3ae6e_4_k_cu_ef36443e_29034cuda3std3__441_GLOBAL__N__fdf3ae6e_4_k_cu_ef36443e_29036ignoreE - _ZN39_INTERNAL_fdf3ae6e_4_k_cu_ef36443e_29034cuda3std3__45__cpo5beginE)
_ZN39_INTERNAL_fdf3ae6e_4_k_cu_ef36443e_29034cuda3std3__45__cpo5beginE:
	.zero		1
	.type		_ZN39_INTERNAL_fdf3ae6e_4_k_cu_ef36443e_29034cuda3std3__441_GLOBAL__N__fdf3ae6e_4_k_cu_ef36443e_29036ignoreE,@object
	.size		_ZN39_INTERNAL_fdf3ae6e_4_k_cu_ef36443e_29034cuda3std3__441_GLOBAL__N__fdf3ae6e_4_k_cu_ef36443e_29036ignoreE,(_ZN39_INTERNAL_fdf3ae6e_4_k_cu_ef36443e_29034cute7productE - _ZN39_INTERNAL_fdf3ae6e_4_k_cu_ef36443e_29034cuda3std3__441_GLOBAL__N__fdf3ae6e_4_k_cu_ef36443e_29036ignoreE)
_ZN39_INTERNAL_fdf3ae6e_4_k_cu_ef36443e_29034cuda3std3__441_GLOBAL__N__fdf3ae6e_4_k_cu_ef36443e_29036ignoreE:
	.zero		1
	.type		_ZN39_INTERNAL_fdf3ae6e_4_k_cu_ef36443e_29034cute7productE,@object
	.size		_ZN39_INTERNAL_fdf3ae6e_4_k_cu_ef36443e_29034cute7productE,(_ZN39_INTERNAL_fdf3ae6e_4_k_cu_ef36443e_29034cuda3std3__45__cpo3endE - _ZN39_INTERNAL_fdf3ae6e_4_k_cu_ef36443e_29034cute7productE)
_ZN39_INTERNAL_fdf3ae6e_4_k_cu_ef36443e_29034cute7productE:
	.zero		1
	.type		_ZN39_INTERNAL_fdf3ae6e_4_k_cu_ef36443e_29034cuda3std3__45__cpo3endE,@object
	.size		_ZN39_INTERNAL_fdf3ae6e_4_k_cu_ef36443e_29034cuda3std3__45__cpo3endE,(_ZN39_INTERNAL_fdf3ae6e_4_k_cu_ef36443e_29034cuda3std3__419piecewise_constructE - _ZN39_INTERNAL_fdf3ae6e_4_k_cu_ef36443e_29034cuda3std3__45__cpo3endE)
_ZN39_INTERNAL_fdf3ae6e_4_k_cu_ef36443e_29034cuda3std3__45__cpo3endE:
	.zero		1
	.type		_ZN39_INTERNAL_fdf3ae6e_4_k_cu_ef36443e_29034cuda3std3__419piecewise_constructE,@object
	.size		_ZN39_INTERNAL_fdf3ae6e_4_k_cu_ef36443e_29034cuda3std3__419piecewise_constructE,(_ZN39_INTERNAL_fdf3ae6e_4_k_cu_ef36443e_29034cuda3std3__45__cpo4cendE - _ZN39_INTERNAL_fdf3ae6e_4_k_cu_ef36443e_29034cuda3std3__419piecewise_constructE)
_ZN39_INTERNAL_fdf3ae6e_4_k_cu_ef36443e_29034cuda3std3__419piecewise_constructE:
	.zero		1
	.type		_ZN39_INTERNAL_fdf3ae6e_4_k_cu_ef36443e_29034cuda3std3__45__cpo4cendE,@object
	.size		_ZN39_INTERNAL_fdf3ae6e_4_k_cu_ef36443e_29034cuda3std3__45__cpo4cendE,(_ZN39_INTERNAL_fdf3ae6e_4_k_cu_ef36443e_29034cuda3std6ranges3__45__cpo4swapE - _ZN39_INTERNAL_fdf3ae6e_4_k_cu_ef36443e_29034cuda3std3__45__cpo4cendE)
_ZN39_INTERNAL_fdf3ae6e_4_k_cu_ef36443e_29034cuda3std3__45__cpo4cendE:
	.zero		1
	.type		_ZN39_INTERNAL_fdf3ae6e_4_k_cu_ef36443e_29034cuda3std6ranges3__45__cpo4swapE,@object
	.size		_ZN39_INTERNAL_fdf3ae6e_4_k_cu_ef36443e_29034cuda3std6ranges3__45__cpo4swapE,(.L_10 - _ZN39_INTERNAL_fdf3ae6e_4_k_cu_ef36443e_29034cuda3std6ranges3__45__cpo4swapE)
_ZN39_INTERNAL_fdf3ae6e_4_k_cu_ef36443e_29034cuda3std6ranges3__45__cpo4swapE:
	.zero		1
.L_10:


//--------------------- .nv.constant0._ZN7cutlass13device_kernelINS_4gemm6kernel13GemmUniversalIN4cute5tupleIJiiiiEEENS1_10collective13CollectiveMmaINS1_35MainloopSm100TmaUmmaWarpSpecializedILi6ELi2ELi4ENS5_IJNS4_1CILi1EEESB_SB_EEEEENS5_IJNSA_ILi128EEESE_NSA_ILi64EEEEEENS_6half_tENS5_IJlSB_lEEESH_SI_NS4_8TiledMMAINS4_8MMA_AtomIJNS4_20SM100_MMA_F16BF16_SSISH_SH_fLi128ELi128ELNS4_4UMMA5MajorE0ELSN_0ELNSM_7ScaleInE0ELSO_0EEEEEENS4_6LayoutISC_NS5_IJNSA_ILi0EEESS_SS_EEEEENS5_IJNS4_10UnderscoreESV_SV_EEEEENS4_13SM90_TMA_LOADENS4_14ComposedLayoutINS4_7SwizzleILi3ELi4ELi3EEENS4_18smem_ptr_flag_bitsILi16EEENSR_INS5_IJNSA_ILi8EEESF_EEENS5_IJSF_SB_EEEEEEEvNS4_8identityESY_S18_vS19_EENS_8epilogue10collective18CollectiveEpilogueINS1B_23Sm100TmaWarpSpecializedILi4ELi2ELi32ELb1ELb0EEEJSG_NS5_IJNSR_ISE_SB_EENSR_INSA_ILi32EEESB_EEEEESH_SI_SH_SI_NS1B_6fusion15FusionCallbacksIS1F_NS1K_13LinCombEltActINS1B_6thread4SiLuESH_fSH_fLNS_15FloatRoundStyleE2EEESG_S1J_JEEENS4_5SM1004TMEM4LOAD26SM100_TMEM_LOAD_32dp32b32xESY_NSZ_INS10_ILi2ELi4ELi3EEES13_NSR_INS5_IJS14_S1H_EEENS5_IJS1H_SB_EEEEEEENS4_39AutoVectorizingCopyWithAssumedAlignmentILi128EEENS4_14SM90_TMA_STOREES20_S22_S22_EEEvvEEEEvNT_6ParamsE --------------------------
	.section	.nv.constant0._ZN7cutlass13device_kernelINS_4gemm6kernel13GemmUniversalIN4cute5tupleIJiiiiEEENS1_10collective13CollectiveMmaINS1_35MainloopSm100TmaUmmaWarpSpecializedILi6ELi2ELi4ENS5_IJNS4_1CILi1EEESB_SB_EEEEENS5_IJNSA_ILi128EEESE_NSA_ILi64EEEEEENS_6half_tENS5_IJlSB_lEEESH_SI_NS4_8TiledMMAINS4_8MMA_AtomIJNS4_20SM100_MMA_F16BF16_SSISH_SH_fLi128ELi128ELNS4_4UMMA5MajorE0ELSN_0ELNSM_7ScaleInE0ELSO_0EEEEEENS4_6LayoutISC_NS5_IJNSA_ILi0EEESS_SS_EEEEENS5_IJNS4_10UnderscoreESV_SV_EEEEENS4_13SM90_TMA_LOADENS4_14ComposedLayoutINS4_7SwizzleILi3ELi4ELi3EEENS4_18smem_ptr_flag_bitsILi16EEENSR_INS5_IJNSA_ILi8EEESF_EEENS5_IJSF_SB_EEEEEEEvNS4_8identityESY_S18_vS19_EENS_8epilogue10collective18CollectiveEpilogueINS1B_23Sm100TmaWarpSpecializedILi4ELi2ELi32ELb1ELb0EEEJSG_NS5_IJNSR_ISE_SB_EENSR_INSA_ILi32EEESB_EEEEESH_SI_SH_SI_NS1B_6fusion15FusionCallbacksIS1F_NS1K_13LinCombEltActINS1B_6thread4SiLuESH_fSH_fLNS_15FloatRoundStyleE2EEESG_S1J_JEEENS4_5SM1004TMEM4LOAD26SM100_TMEM_LOAD_32dp32b32xESY_NSZ_INS10_ILi2ELi4ELi3EEES13_NSR_INS5_IJS14_S1H_EEENS5_IJS1H_SB_EEEEEEENS4_39AutoVectorizingCopyWithAssumedAlignmentILi128EEENS4_14SM90_TMA_STOREES20_S22_S22_EEEvvEEEEvNT_6ParamsE,"a",@progbits
	.sectionflags	@""
	.align	4
.nv.constant0._ZN7cutlass13device_kernelINS_4gemm6kernel13GemmUniversalIN4cute5tupleIJiiiiEEENS1_10collective13CollectiveMmaINS1_35MainloopSm100TmaUmmaWarpSpecializedILi6ELi2ELi4ENS5_IJNS4_1CILi1EEESB_SB_EEEEENS5_IJNSA_ILi128EEESE_NSA_ILi64EEEEEENS_6half_tENS5_IJlSB_lEEESH_SI_NS4_8TiledMMAINS4_8MMA_AtomIJNS4_20SM100_MMA_F16BF16_SSISH_SH_fLi128ELi128ELNS4_4UMMA5MajorE0ELSN_0ELNSM_7ScaleInE0ELSO_0EEEEEENS4_6LayoutISC_NS5_IJNSA_ILi0EEESS_SS_EEEEENS5_IJNS4_10UnderscoreESV_SV_EEEEENS4_13SM90_TMA_LOADENS4_14ComposedLayoutINS4_7SwizzleILi3ELi4ELi3EEENS4_18smem_ptr_flag_bitsILi16EEENSR_INS5_IJNSA_ILi8EEESF_EEENS5_IJSF_SB_EEEEEEEvNS4_8identityESY_S18_vS19_EENS_8epilogue10collective18CollectiveEpilogueINS1B_23Sm100TmaWarpSpecializedILi4ELi2ELi32ELb1ELb0EEEJSG_NS5_IJNSR_ISE_SB_EENSR_INSA_ILi32EEESB_EEEEESH_SI_SH_SI_NS1B_6fusion15FusionCallbacksIS1F_NS1K_13LinCombEltActINS1B_6thread4SiLuESH_fSH_fLNS_15FloatRoundStyleE2EEESG_S1J_JEEENS4_5SM1004TMEM4LOAD26SM100_TMEM_LOAD_32dp32b32xESY_NSZ_INS10_ILi2ELi4ELi3EEES13_NSR_INS5_IJS14_S1H_EEENS5_IJS1H_SB_EEEEEEENS4_39AutoVectorizingCopyWithAssumedAlignmentILi128EEENS4_14SM90_TMA_STOREES20_S22_S22_EEEvvEEEEvNT_6ParamsE:
	.zero		2944


//--------------------- SYMBOLS --------------------------

	.type		.nv.reservedSmem.offset0,@object
	.size		.nv.reservedSmem.offset0,0x4
	.type		.nv.reservedSmem.cap,@object
	.size		.nv.reservedSmem.cap,0x4
	.type		__assertfail,@function
